	.headerflags	@"EF_CUDA_TEXMODE_UNIFIED EF_CUDA_64BIT_ADDRESS EF_CUDA_SM86 EF_CUDA_VIRTUAL_SM(EF_CUDA_SM86)"
	.elftype	@"ET_EXEC"


//--------------------- .nv.info                  --------------------------
	.section	.nv.info,"",@"SHT_CUDA_INFO"
	.align	4


	//----- nvinfo : EIATTR_REGCOUNT
	.align		4
        /*0000*/ 	.byte	0x04, 0x2f
        /*0002*/ 	.short	(.L_1 - .L_0)
	.align		4
.L_0:
        /*0004*/ 	.word	index@(triton_poi_fused__softmax_add_3)
        /*0008*/ 	.word	0x00000030


	//----- nvinfo : EIATTR_FRAME_SIZE
	.align		4
.L_1:
        /*000c*/ 	.byte	0x04, 0x11
        /*000e*/ 	.short	(.L_3 - .L_2)
	.align		4
.L_2:
        /*0010*/ 	.word	index@(triton_poi_fused__softmax_add_3)
        /*0014*/ 	.word	0x00000000


	//----- nvinfo : EIATTR_MIN_STACK_SIZE
	.align		4
.L_3:
        /*0018*/ 	.byte	0x04, 0x12
        /*001a*/ 	.short	(.L_5 - .L_4)
	.align		4
.L_4:
        /*001c*/ 	.word	index@(triton_poi_fused__softmax_add_3)
        /*0020*/ 	.word	0x00000000
.L_5:


//--------------------- .nv.info.triton_poi_fused__softmax_add_3 --------------------------
	.section	.nv.info.triton_poi_fused__softmax_add_3,"",@"SHT_CUDA_INFO"
	.sectionflags	@""
	.align	4


	//----- nvinfo : EIATTR_CUDA_API_VERSION
	.align		4
        /*0000*/ 	.byte	0x04, 0x37
        /*0002*/ 	.short	(.L_7 - .L_6)
.L_6:
        /*0004*/ 	.word	0x00000080


	//----- nvinfo : EIATTR_SW2861232_WAR
	.align		4
.L_7:
        /*0008*/ 	.byte	0x01, 0x35
	.zero		2


	//----- nvinfo : EIATTR_PARAM_CBANK
	.align		4
        /*000c*/ 	.byte	0x04, 0x0a
        /*000e*/ 	.short	(.L_9 - .L_8)
	.align		4
.L_8:
        /*0010*/ 	.word	index@(.nv.constant0.triton_poi_fused__softmax_add_3)
        /*0014*/ 	.short	0x0160
        /*0016*/ 	.short	0x0038


	//----- nvinfo : EIATTR_CBANK_PARAM_SIZE
	.align		4
.L_9:
        /*0018*/ 	.byte	0x03, 0x19
        /*001a*/ 	.short	0x0038


	//----- nvinfo : EIATTR_KPARAM_INFO
	.align		4
        /*001c*/ 	.byte	0x04, 0x17
        /*001e*/ 	.short	(.L_11 - .L_10)
.L_10:
        /*0020*/ 	.word	0x00000000
        /*0024*/ 	.short	0x0007
        /*0026*/ 	.short	0x0030
        /*0028*/ 	.byte	0x00, 0xf4, 0x21, 0x00


	//----- nvinfo : EIATTR_KPARAM_INFO
	.align		4
.L_11:
        /*002c*/ 	.byte	0x04, 0x17
        /*002e*/ 	.short	(.L_13 - .L_12)
.L_12:
        /*0030*/ 	.word	0x00000000
        /*0034*/ 	.short	0x0006
        /*0036*/ 	.short	0x0028
        /*0038*/ 	.byte	0x00, 0xf0, 0x11, 0x00


	//----- nvinfo : EIATTR_KPARAM_INFO
	.align		4
.L_13:
        /*003c*/ 	.byte	0x04, 0x17
        /*003e*/ 	.short	(.L_15 - .L_14)
.L_14:
        /*0040*/ 	.word	0x00000000
        /*0044*/ 	.short	0x0005
        /*0046*/ 	.short	0x0024
        /*0048*/ 	.byte	0x00, 0xf0, 0x11, 0x00


	//----- nvinfo : EIATTR_KPARAM_INFO
	.align		4
.L_15:
        /*004c*/ 	.byte	0x04, 0x17
        /*004e*/ 	.short	(.L_17 - .L_16)
.L_16:
        /*0050*/ 	.word	0x00000000
        /*0054*/ 	.short	0x0004
        /*0056*/ 	.short	0x0020
        /*0058*/ 	.byte	0x00, 0xf0, 0x11, 0x00


	//----- nvinfo : EIATTR_KPARAM_INFO
	.align		4
.L_17:
        /*005c*/ 	.byte	0x04, 0x17
        /*005e*/ 	.short	(.L_19 - .L_18)
.L_18:
        /*0060*/ 	.word	0x00000000
        /*0064*/ 	.short	0x0003
        /*0066*/ 	.short	0x0018
        /*0068*/ 	.byte	0x00, 0xf4, 0x21, 0x00


	//----- nvinfo : EIATTR_KPARAM_INFO
	.align		4
.L_19:
        /*006c*/ 	.byte	0x04, 0x17
        /*006e*/ 	.short	(.L_21 - .L_20)
.L_20:
        /*0070*/ 	.word	0x00000000
        /*0074*/ 	.short	0x0002
        /*0076*/ 	.short	0x0010
        /*0078*/ 	.byte	0x00, 0xf4, 0x21, 0x00


	//----- nvinfo : EIATTR_KPARAM_INFO
	.align		4
.L_21:
        /*007c*/ 	.byte	0x04, 0x17
        /*007e*/ 	.short	(.L_23 - .L_22)
.L_22:
        /*0080*/ 	.word	0x00000000
        /*0084*/ 	.short	0x0001
        /*0086*/ 	.short	0x0008
        /*0088*/ 	.byte	0x00, 0xf4, 0x21, 0x00


	//----- nvinfo : EIATTR_KPARAM_INFO
	.align		4
.L_23:
        /*008c*/ 	.byte	0x04, 0x17
        /*008e*/ 	.short	(.L_25 - .L_24)
.L_24:
        /*0090*/ 	.word	0x00000000
        /*0094*/ 	.short	0x0000
        /*0096*/ 	.short	0x0000
        /*0098*/ 	.byte	0x00, 0xf4, 0x21, 0x00


	//----- nvinfo : EIATTR_MAXREG_COUNT
	.align		4
.L_25:
        /*009c*/ 	.byte	0x03, 0x1b
        /*009e*/ 	.short	0x00ff


	//----- nvinfo : EIATTR_EXIT_INSTR_OFFSETS
	.align		4
        /*00a0*/ 	.byte	0x04, 0x1c
        /*00a2*/ 	.short	(.L_27 - .L_26)


	//   ....[0]....
.L_26:
        /*00a4*/ 	.word	0x00001fa0


	//   ....[1]....
        /*00a8*/ 	.word	0x00001fd0


	//----- nvinfo : EIATTR_CTAIDZ_USED
	.align		4
.L_27:
        /*00ac*/ 	.byte	0x01, 0x04
	.zero		2


	//----- nvinfo : EIATTR_REQNTID
	.align		4
        /*00b0*/ 	.byte	0x04, 0x10
        /*00b2*/ 	.short	(.L_29 - .L_28)
.L_28:
        /*00b4*/ 	.word	0x00000100
        /*00b8*/ 	.word	0x00000001
        /*00bc*/ 	.word	0x00000001
.L_29:


//--------------------- .nv.callgraph             --------------------------
	.section	.nv.callgraph,"",@"SHT_CUDA_CALLGRAPH"
	.align	4
	.sectionentsize	8
	.align		4
        /*0000*/ 	.word	0x00000000
	.align		4
        /*0004*/ 	.word	0xffffffff
	.align		4
        /*0008*/ 	.word	0x00000000
	.align		4
        /*000c*/ 	.word	0xfffffffe
	.align		4
        /*0010*/ 	.word	0x00000000
	.align		4
        /*0014*/ 	.word	0xfffffffd
	.align		4
        /*0018*/ 	.word	0x00000000
	.align		4
        /*001c*/ 	.word	0xfffffffc


//--------------------- .nv.rel.action            --------------------------
	.section	.nv.rel.action,"",@"SHT_CUDA_RELOCINFO"
	.align	8
	.sectionentsize	8
        /*0000*/ 	.byte	0x73, 0x00, 0x00, 0x00, 0x00, 0x00, 0x00, 0x00, 0x00, 0x00, 0x00, 0x11, 0x25, 0x00, 0x05, 0x36


//--------------------- .nv.constant0.triton_poi_fused__softmax_add_3 --------------------------
	.section	.nv.constant0.triton_poi_fused__softmax_add_3,"a",@progbits
	.sectionflags	@""
	.align	4
.nv.constant0.triton_poi_fused__softmax_add_3:
	.zero		408


//--------------------- .text.triton_poi_fused__softmax_add_3 --------------------------
	.section	.text.triton_poi_fused__softmax_add_3,"ax",@progbits
	.sectionflags	@"SHF_BARRIERS=1"
	.sectioninfo	@"SHI_REGISTERS=48"
	.align	128
        .global         triton_poi_fused__softmax_add_3
        .type           triton_poi_fused__softmax_add_3,@function
        .size           triton_poi_fused__softmax_add_3,(.L_x_1 - triton_poi_fused__softmax_add_3)
        .other          triton_poi_fused__softmax_add_3,@"STO_CUDA_ENTRY STV_DEFAULT"
triton_poi_fused__softmax_add_3:
.text.triton_poi_fused__softmax_add_3:
[----:B------:R-:W-:Y:S02]  /*0000*/  MOV R1, c[0x0][0x28] ;  /* 0x00000a0000017a02 */ /* 0x000fe40000000f00 */
[----:B------:R-:W0:Y:S01]  /*0010*/  S2R R27, SR_TID.X ;  /* 0x00000000001b7919 */ /* 0x000e220000002100 */
[----:B------:R-:W1:Y:S01]  /*0020*/  S2UR UR4, SR_CTAID.Z ;  /* 0x00000000000479c3 */ /* 0x000e620000002700 */
[----:B------:R-:W-:Y:S01]  /*0030*/  MOV R31, 0x4 ;  /* 0x00000004001f7802 */ /* 0x000fe20000000f00 */
[----:B------:R-:W-:Y:S01]  /*0040*/  CS2R R16, SRZ ;  /* 0x0000000000107805 */ /* 0x000fe2000001ff00 */
[----:B------:R-:W2:Y:S01]  /*0050*/  S2R R30, SR_CTAID.X ;  /* 0x00000000001e7919 */ /* 0x000ea20000002500 */
[----:B------:R-:W-:Y:S01]  /*0060*/  CS2R R18, SRZ ;  /* 0x0000000000127805 */ /* 0x000fe2000001ff00 */
[----:B------:R-:W-:Y:S02]  /*0070*/  CS2R R10, SRZ ;  /* 0x00000000000a7805 */ /* 0x000fe4000001ff00 */
[----:B------:R-:W3:Y:S01]  /*0080*/  S2R R28, SR_CTAID.Y ;  /* 0x00000000001c7919 */ /* 0x000ee20000002600 */
[----:B0-----:R-:W-:Y:S01]  /*0090*/  IMAD.SHL.U32 R0, R27, 0x4, RZ ;  /* 0x000000041b007824 */ /* 0x001fe200078e00ff */
[----:B-1----:R-:W-:Y:S01]  /*00a0*/  ISETP.NE.AND P0, PT, RZ, UR4, PT ;  /* 0x00000004ff007c0c */ /* 0x002fe2000bf05270 */
[----:B------:R-:W-:Y:S01]  /*00b0*/  USHF.L.U32 UR4, UR4, 0x3, URZ ;  /* 0x0000000304047899 */ /* 0x000fe2000800063f */
[----:B------:R-:W-:-:S02]  /*00c0*/  SHF.R.U32.HI R29, RZ, 0x4, R27 ;  /* 0x00000004ff1d7819 */ /* 0x000fc4000001161b */
[----:B--2---:R-:W-:Y:S02]  /*00d0*/  SHF.L.U32 R30, R30, 0x6, RZ ;  /* 0x000000061e1e7819 */ /* 0x004fe400000006ff */
[----:B------:R-:W-:Y:S02]  /*00e0*/  LOP3.LUT R3, R0, 0x3c, RZ, 0xc0, !PT ;  /* 0x0000003c00037812 */ /* 0x000fe400078ec0ff */
[C---:B---3--:R-:W-:Y:S01]  /*00f0*/  ISETP.LT.U32.AND P0, PT, R28.reuse, 0x8, !P0 ;  /* 0x000000081c00780c */ /* 0x048fe20004701070 */
[----:B------:R-:W-:Y:S01]  /*0100*/  IMAD.SHL.U32 R28, R28, 0x8, RZ ;  /* 0x000000081c1c7824 */ /* 0x000fe200078e00ff */
[----:B------:R-:W-:Y:S02]  /*0110*/  LOP3.LUT R9, R3, R30, RZ, 0xfc, !PT ;  /* 0x0000001e03097212 */ /* 0x000fe400078efcff */
[----:B------:R-:W-:Y:S02]  /*0120*/  SGXT.U32 R29, R29, 0x3 ;  /* 0x000000031d1d781a */ /* 0x000fe40000000000 */
[----:B------:R-:W-:-:S02]  /*0130*/  ISETP.LT.AND P1, PT, R9, 0x40, P0 ;  /* 0x000000400900780c */ /* 0x000fc40000721270 */
[----:B------:R-:W-:Y:S02]  /*0140*/  SHF.R.U32.HI R7, RZ, 0x7, R27 ;  /* 0x00000007ff077819 */ /* 0x000fe4000001161b */
[----:B------:R-:W-:Y:S02]  /*0150*/  LOP3.LUT R0, R29, UR4, RZ, 0xfc, !PT ;  /* 0x000000041d007c12 */ /* 0x000fe4000f8efcff */
[----:B------:R-:W-:Y:S02]  /*0160*/  SGXT.U32 R7, R7, 0x1 ;  /* 0x000000010707781a */ /* 0x000fe40000000000 */
[----:B------:R-:W-:Y:S02]  /*0170*/  LEA R0, R0, R9, 0xc ;  /* 0x0000000900007211 */ /* 0x000fe400078e60ff */
[----:B------:R-:W-:Y:S01]  /*0180*/  LOP3.LUT R7, R7, R28, RZ, 0xfc, !PT ;  /* 0x0000001c07077212 */ /* 0x000fe200078efcff */
[----:B------:R-:W-:Y:S02]  /*0190*/  CS2R R8, SRZ ;  /* 0x0000000000087805 */ /* 0x000fe4000001ff00 */
[----:B------:R-:W-:Y:S01]  /*01a0*/  @P1 IMAD.MOV.U32 R4, RZ, RZ, 0x0 ;  /* 0x00000000ff041424 */ /* 0x000fe200078e00ff */
[----:B------:R-:W-:Y:S01]  /*01b0*/  @P1 MOV R5, 0x14f00000 ;  /* 0x14f0000000051802 */ /* 0x000fe20000000f00 */
[----:B------:R-:W-:Y:S01]  /*01c0*/  @P1 IMAD.MOV.U32 R2, RZ, RZ, 0x0 ;  /* 0x00000000ff021424 */ /* 0x000fe200078e00ff */
[----:B------:R-:W-:Y:S01]  /*01d0*/  @P1 MOV R3, 0x14f00000 ;  /* 0x14f0000000031802 */ /* 0x000fe20000000f00 */
[----:B------:R-:W0:Y:S01]  /*01e0*/  @P1 R2UR UR8, R4 ;  /* 0x00000000040813c2 */ /* 0x000e2200000e0000 */
[----:B------:R-:W-:Y:S01]  /*01f0*/  IMAD R0, R7, 0x40, R0 ;  /* 0x0000004007007824 */ /* 0x000fe200078e0200 */
[----:B------:R-:W-:Y:S01]  /*0200*/  @P1 MOV R33, 0x14f00000 ;  /* 0x14f0000000211802 */ /* 0x000fe20000000f00 */
[----:B------:R-:W-:-:S02]  /*0210*/  @P1 IMAD.MOV.U32 R32, RZ, RZ, 0x0 ;  /* 0x00000000ff201424 */ /* 0x000fc400078e00ff */
[CC--:B------:R-:W-:Y:S01]  /*0220*/  IMAD.WIDE R12, R0.reuse, R31.reuse, c[0x0][0x160] ;  /* 0x00005800000c7625 */ /* 0x0c0fe200078e021f */
[----:B------:R-:W-:Y:S02]  /*0230*/  IADD3 R14, R0, 0x80, RZ ;  /* 0x00000080000e7810 */ /* 0x000fe40007ffe0ff */
[----:B------:R-:W0:Y:S03]  /*0240*/  @P1 R2UR UR9, R5 ;  /* 0x00000000050913c2 */ /* 0x000e2600000e0000 */
[----:B------:R-:W-:-:S05]  /*0250*/  IMAD.WIDE R14, R14, R31, c[0x0][0x160] ;  /* 0x000058000e0e7625 */ /* 0x000fca00078e021f */
[----:B------:R-:W1:Y:S08]  /*0260*/  @P1 R2UR UR6, R2 ;  /* 0x00000000020613c2 */ /* 0x000e7000000e0000 */
[----:B------:R-:W1:Y:S01]  /*0270*/  @P1 R2UR UR7, R3 ;  /* 0x00000000030713c2 */ /* 0x000e6200000e0000 */
[----:B0-----:R-:W2:Y:S07]  /*0280*/  @P1 LDG.E.EL.128 R16, desc[UR8][R14.64] ;  /* 0x000000080e101981 */ /* 0x001eae200c2e1d00 */
[----:B------:R-:W0:Y:S08]  /*0290*/  @P1 R2UR UR8, R32 ;  /* 0x00000000200813c2 */ /* 0x000e3000000e0000 */
[----:B------:R-:W0:Y:S01]  /*02a0*/  @P1 R2UR UR9, R33 ;  /* 0x00000000210913c2 */ /* 0x000e2200000e0000 */
[----:B-1----:R-:W3:Y:S01]  /*02b0*/  @P1 LDG.E.EL.128 R8, desc[UR6][R12.64] ;  /* 0x000000060c081981 */ /* 0x002ee2200c2e1d00 */
[C---:B------:R-:W-:Y:S01]  /*02c0*/  IADD3 R24, R0.reuse, 0x100, RZ ;  /* 0x0000010000187810 */ /* 0x040fe20007ffe0ff */
[----:B------:R-:W-:Y:S01]  /*02d0*/  CS2R R20, SRZ ;  /* 0x0000000000147805 */ /* 0x000fe2000001ff00 */
[----:B------:R-:W-:Y:S01]  /*02e0*/  CS2R R22, SRZ ;  /* 0x0000000000167805 */ /* 0x000fe2000001ff00 */
[----:B------:R-:W-:-:S02]  /*02f0*/  IADD3 R0, R0, 0x180, RZ ;  /* 0x0000018000007810 */ /* 0x000fc40007ffe0ff */
[-C--:B------:R-:W-:Y:S01]  /*0300*/  IMAD.WIDE R24, R24, R31.reuse, c[0x0][0x160] ;  /* 0x0000580018187625 */ /* 0x080fe200078e021f */
[----:B------:R-:W-:Y:S01]  /*0310*/  CS2R R4, SRZ ;  /* 0x0000000000047805 */ /* 0x000fe2000001ff00 */
[----:B------:R-:W-:Y:S02]  /*0320*/  CS2R R6, SRZ ;  /* 0x0000000000067805 */ /* 0x000fe4000001ff00 */
[----:B------:R-:W-:Y:S01]  /*0330*/  IMAD.WIDE R2, R0, R31, c[0x0][0x160] ;  /* 0x0000580000027625 */ /* 0x000fe200078e021f */
[----:B------:R-:W4:Y:S04]  /*0340*/  @P1 LDG.E.EL.128 R20, desc[UR6][R24.64] ;  /* 0x0000000618141981 */ /* 0x000f28200c2e1d00 */
[----:B0-----:R-:W5:Y:S01]  /*0350*/  @P1 LDG.E.EL.128 R4, desc[UR8][R2.64] ;  /* 0x0000000802041981 */ /* 0x001f62200c2e1d00 */
[----:B------:R-:W-:-:S04]  /*0360*/  SHF.R.U32.HI R37, RZ, 0x4, R27 ;  /* 0x00000004ff257819 */ /* 0x000fc8000001161b */
[----:B------:R-:W-:Y:S01]  /*0370*/  SGXT.U32 R37, R37, 0x4 ;  /* 0x000000042525781a */ /* 0x000fe20000000000 */
[----:B------:R-:W-:-:S03]  /*0380*/  IMAD.SHL.U32 R0, R27, 0x20, RZ ;  /* 0x000000201b007824 */ /* 0x000fc600078e00ff */
[----:B------:R-:W-:Y:S02]  /*0390*/  LOP3.LUT R32, R37, R30, RZ, 0xfc, !PT ;  /* 0x0000001e25207212 */ /* 0x000fe400078efcff */
[----:B------:R-:W-:Y:S02]  /*03a0*/  LOP3.LUT R26, R27, 0x80, RZ, 0xc0, !PT ;  /* 0x000000801b1a7812 */ /* 0x000fe400078ec0ff */
[----:B------:R-:W-:Y:S02]  /*03b0*/  ISETP.LT.AND P2, PT, R32, 0x40, P0 ;  /* 0x000000402000780c */ /* 0x000fe40000741270 */
[----:B------:R-:W-:Y:S02]  /*03c0*/  LOP3.LUT R33, R0, 0x1e0, RZ, 0xc0, !PT ;  /* 0x000001e000217812 */ /* 0x000fe400078ec0ff */
[----:B------:R-:W-:Y:S02]  /*03d0*/  SHF.R.U32.HI R31, RZ, 0x1, R27 ;  /* 0x00000001ff1f7819 */ /* 0x000fe4000001161b */
[----:B------:R-:W-:-:S02]  /*03e0*/  LEA R36, R26, R33, 0x2 ;  /* 0x000000211a247211 */ /* 0x000fc400078e10ff */
[----:B------:R-:W-:Y:S02]  /*03f0*/  SGXT.U32 R31, R31, 0x3 ;  /* 0x000000031f1f781a */ /* 0x000fe40000000000 */
[----:B------:R-:W-:Y:S02]  /*0400*/  LOP3.LUT R29, R29, R36, RZ, 0xfc, !PT ;  /* 0x000000241d1d7212 */ /* 0x000fe400078efcff */
[----:B------:R-:W-:Y:S01]  /*0410*/  SHF.R.U32.HI R38, RZ, 0x1, R36 ;  /* 0x00000001ff267819 */ /* 0x000fe20000011624 */
[----:B------:R-:W-:Y:S01]  /*0420*/  @P2 IMAD.MOV.U32 R34, RZ, RZ, 0x0 ;  /* 0x00000000ff222424 */ /* 0x000fe200078e00ff */
[----:B------:R-:W-:Y:S02]  /*0430*/  LOP3.LUT R28, R31, R28, RZ, 0xfc, !PT ;  /* 0x0000001c1f1c7212 */ /* 0x000fe400078efcff */
[C---:B------:R-:W-:Y:S02]  /*0440*/  IADD3 R39, R36.reuse, 0x8, RZ ;  /* 0x0000000824277810 */ /* 0x040fe40007ffe0ff */
[----:B------:R-:W-:-:S02]  /*0450*/  IADD3 R40, R36, 0x10, RZ ;  /* 0x0000001024287810 */ /* 0x000fc40007ffe0ff */
[C-C-:B------:R-:W-:Y:S02]  /*0460*/  LOP3.LUT R31, R37.reuse, 0x10, R30.reuse, 0xfe, !PT ;  /* 0x00000010251f7812 */ /* 0x140fe400078efe1e */
[C-C-:B------:R-:W-:Y:S02]  /*0470*/  LOP3.LUT R33, R37.reuse, 0x20, R30.reuse, 0xfe, !PT ;  /* 0x0000002025217812 */ /* 0x140fe400078efe1e */
[----:B------:R-:W-:Y:S01]  /*0480*/  LOP3.LUT R30, R37, 0x30, R30, 0xfe, !PT ;  /* 0x00000030251e7812 */ /* 0x000fe200078efe1e */
[----:B------:R-:W-:Y:S01]  /*0490*/  IMAD R37, R29, 0x4, R38 ;  /* 0x000000041d257824 */ /* 0x000fe200078e0226 */
[C---:B------:R-:W-:Y:S02]  /*04a0*/  IADD3 R41, R36.reuse, 0x18, RZ ;  /* 0x0000001824297810 */ /* 0x040fe40007ffe0ff */
[----:B------:R-:W-:Y:S01]  /*04b0*/  IADD3 R43, R36, 0x400, RZ ;  /* 0x00000400242b7810 */ /* 0x000fe20007ffe0ff */
[----:B------:R0:W1:Y:S01]  /*04c0*/  @P2 R2UR UR6, R34 ;  /* 0x00000000220623c2 */ /* 0x00006200000e0000 */
[----:B------:R-:W-:-:S02]  /*04d0*/  @P2 MOV R35, 0x14f00000 ;  /* 0x14f0000000232802 */ /* 0x000fc40000000f00 */
[----:B------:R-:W-:Y:S02]  /*04e0*/  SHF.R.U32.HI R38, RZ, 0x1, R39 ;  /* 0x00000001ff267819 */ /* 0x000fe40000011627 */
[----:B------:R-:W-:Y:S02]  /*04f0*/  SHF.R.U32.HI R40, RZ, 0x1, R40 ;  /* 0x00000001ff287819 */ /* 0x000fe40000011628 */
[----:B------:R-:W-:Y:S02]  /*0500*/  SHF.R.U32.HI R42, RZ, 0x1, R41 ;  /* 0x00000001ff2a7819 */ /* 0x000fe40000011629 */
[----:B0-----:R-:W-:Y:S01]  /*0510*/  SHF.R.U32.HI R34, RZ, 0x1, R43 ;  /* 0x00000001ff227819 */ /* 0x001fe2000001162b */
[----:B------:R0:W1:Y:S01]  /*0520*/  @P2 R2UR UR7, R35 ;  /* 0x00000000230723c2 */ /* 0x00006200000e0000 */
[C---:B------:R-:W-:Y:S02]  /*0530*/  LEA R38, R29.reuse, R38, 0x2 ;  /* 0x000000261d267211 */ /* 0x040fe400078e10ff */
[C---:B------:R-:W-:Y:S01]  /*0540*/  LEA R42, R29.reuse, R42, 0x2 ;  /* 0x0000002a1d2a7211 */ /* 0x040fe200078e10ff */
[----:B------:R-:W-:-:S02]  /*0550*/  IMAD R39, R29, 0x4, R34 ;  /* 0x000000041d277824 */ /* 0x000fc400078e0222 */
[----:B0-----:R-:W-:Y:S01]  /*0560*/  IMAD R35, R29, 0x4, R40 ;  /* 0x000000041d237824 */ /* 0x001fe200078e0228 */
[C---:B------:R-:W-:Y:S02]  /*0570*/  IADD3 R41, R36.reuse, 0x408, RZ ;  /* 0x0000040824297810 */ /* 0x040fe40007ffe0ff */
[C---:B------:R-:W-:Y:S02]  /*0580*/  IADD3 R43, R36.reuse, 0x410, RZ ;  /* 0x00000410242b7810 */ /* 0x040fe40007ffe0ff */
[C---:B------:R-:W-:Y:S02]  /*0590*/  IADD3 R45, R36.reuse, 0x418, RZ ;  /* 0x00000418242d7810 */ /* 0x040fe40007ffe0ff */
[C---:B------:R-:W-:Y:S02]  /*05a0*/  IADD3 R34, R36.reuse, 0x818, RZ ;  /* 0x0000081824227810 */ /* 0x040fe40007ffe0ff */
[C---:B------:R-:W-:Y:S02]  /*05b0*/  IADD3 R40, R36.reuse, 0xc08, RZ ;  /* 0x00000c0824287810 */ /* 0x040fe40007ffe0ff */
[----:B------:R-:W-:-:S02]  /*05c0*/  IADD3 R44, R36, 0xc18, RZ ;  /* 0x00000c18242c7810 */ /* 0x000fc40007ffe0ff */
[----:B------:R-:W-:Y:S02]  /*05d0*/  SHF.R.U32.HI R34, RZ, 0x1, R34 ;  /* 0x00000001ff227819 */ /* 0x000fe40000011622 */
[----:B------:R-:W-:Y:S02]  /*05e0*/  SHF.R.U32.HI R40, RZ, 0x1, R40 ;  /* 0x00000001ff287819 */ /* 0x000fe40000011628 */
[----:B------:R-:W-:Y:S02]  /*05f0*/  SHF.R.U32.HI R44, RZ, 0x1, R44 ;  /* 0x00000001ff2c7819 */ /* 0x000fe4000001162c */
[C---:B------:R-:W-:Y:S02]  /*0600*/  LEA R34, R29.reuse, R34, 0x2 ;  /* 0x000000221d227211 */ /* 0x040fe400078e10ff */
[C---:B------:R-:W-:Y:S02]  /*0610*/  LEA R40, R29.reuse, R40, 0x2 ;  /* 0x000000281d287211 */ /* 0x040fe400078e10ff */
[----:B------:R-:W-:-:S02]  /*0620*/  LEA R44, R29, R44, 0x2 ;  /* 0x0000002c1d2c7211 */ /* 0x000fc400078e10ff */
[----:B------:R-:W-:Y:S02]  /*0630*/  ISETP.LT.AND P3, PT, R31, 0x40, P0 ;  /* 0x000000401f00780c */ /* 0x000fe40000761270 */
[----:B------:R-:W-:Y:S01]  /*0640*/  ISETP.LT.AND P4, PT, R33, 0x40, P0 ;  /* 0x000000402100780c */ /* 0x000fe20000781270 */
[----:B---3--:R0:W-:Y:S04]  /*0650*/  STS [R37], R8 ;  /* 0x0000000825007388 */ /* 0x0081e80000000800 */
[----:B------:R3:W-:Y:S04]  /*0660*/  STS [R38+0x20], R9 ;  /* 0x0000200926007388 */ /* 0x0007e80000000800 */
[----:B------:R1:W-:Y:S01]  /*0670*/  STS [R35+0x40], R10 ;  /* 0x0000400a23007388 */ /* 0x0003e20000000800 */
[----:B0-----:R-:W-:-:S03]  /*0680*/  IADD3 R8, R36, 0x800, RZ ;  /* 0x0000080024087810 */ /* 0x001fc60007ffe0ff */
[----:B------:R0:W-:Y:S01]  /*0690*/  STS [R42+0x60], R11 ;  /* 0x0000600b2a007388 */ /* 0x0001e20000000800 */
[----:B---3--:R-:W-:-:S03]  /*06a0*/  SHF.R.U32.HI R9, RZ, 0x1, R41 ;  /* 0x00000001ff097819 */ /* 0x008fc60000011629 */
[----:B--2---:R2:W-:Y:S01]  /*06b0*/  STS [R39+0x1000], R16 ;  /* 0x0010001027007388 */ /* 0x0045e20000000800 */
[C---:B------:R-:W-:Y:S02]  /*06c0*/  IADD3 R38, R36.reuse, 0xc00, RZ ;  /* 0x00000c0024267810 */ /* 0x040fe40007ffe0ff */
[C---:B-1----:R-:W-:Y:S02]  /*06d0*/  IADD3 R10, R36.reuse, 0x808, RZ ;  /* 0x00000808240a7810 */ /* 0x042fe40007ffe0ff */
[----:B0-----:R-:W-:Y:S02]  /*06e0*/  SHF.R.U32.HI R11, RZ, 0x1, R43 ;  /* 0x00000001ff0b7819 */ /* 0x001fe4000001162b */
[C---:B------:R-:W-:Y:S02]  /*06f0*/  IADD3 R42, R36.reuse, 0xc10, RZ ;  /* 0x00000c10242a7810 */ /* 0x040fe40007ffe0ff */
[----:B--2---:R-:W-:Y:S02]  /*0700*/  IADD3 R16, R36, 0x810, RZ ;  /* 0x0000081024107810 */ /* 0x004fe40007ffe0ff */
[----:B------:R-:W-:-:S02]  /*0710*/  SHF.R.U32.HI R36, RZ, 0x1, R45 ;  /* 0x00000001ff247819 */ /* 0x000fc4000001162d */
[----:B------:R-:W-:Y:S01]  /*0720*/  SHF.R.U32.HI R8, RZ, 0x1, R8 ;  /* 0x00000001ff087819 */ /* 0x000fe20000011608 */
[C---:B------:R-:W-:Y:S01]  /*0730*/  IMAD R11, R29.reuse, 0x4, R11 ;  /* 0x000000041d0b7824 */ /* 0x040fe200078e020b */
[----:B------:R-:W-:Y:S02]  /*0740*/  SHF.R.U32.HI R10, RZ, 0x1, R10 ;  /* 0x00000001ff0a7819 */ /* 0x000fe4000001160a */
[----:B------:R-:W-:Y:S02]  /*0750*/  SHF.R.U32.HI R16, RZ, 0x1, R16 ;  /* 0x00000001ff107819 */ /* 0x000fe40000011610 */
[C---:B------:R-:W-:Y:S01]  /*0760*/  LEA R9, R29.reuse, R9, 0x2 ;  /* 0x000000091d097211 */ /* 0x040fe200078e10ff */
[C---:B------:R-:W-:Y:S01]  /*0770*/  IMAD R37, R29.reuse, 0x4, R8 ;  /* 0x000000041d257824 */ /* 0x040fe200078e0208 */
[----:B------:R-:W-:Y:S02]  /*0780*/  SHF.R.U32.HI R38, RZ, 0x1, R38 ;  /* 0x00000001ff267819 */ /* 0x000fe40000011626 */
[C---:B------:R-:W-:Y:S01]  /*0790*/  LEA R36, R29.reuse, R36, 0x2 ;  /* 0x000000241d247211 */ /* 0x040fe200078e10ff */
[C---:B------:R-:W-:Y:S01]  /*07a0*/  IMAD R39, R29.reuse, 0x4, R16 ;  /* 0x000000041d277824 */ /* 0x040fe200078e0210 */
[----:B------:R-:W-:Y:S01]  /*07b0*/  SHF.R.U32.HI R42, RZ, 0x1, R42 ;  /* 0x00000001ff2a7819 */ /* 0x000fe2000001162a */
[----:B------:R0:W-:Y:S01]  /*07c0*/  STS [R9+0x1020], R17 ;  /* 0x0010201109007388 */ /* 0x0001e20000000800 */
[C---:B------:R-:W-:Y:S01]  /*07d0*/  LEA R10, R29.reuse, R10, 0x2 ;  /* 0x0000000a1d0a7211 */ /* 0x040fe200078e10ff */
[----:B------:R-:W-:-:S02]  /*07e0*/  IMAD R41, R29, 0x4, R38 ;  /* 0x000000041d297824 */ /* 0x000fc400078e0226 */
[----:B------:R-:W-:Y:S01]  /*07f0*/  STS [R11+0x1040], R18 ;  /* 0x001040120b007388 */ /* 0x000fe20000000800 */
[----:B------:R-:W-:-:S03]  /*0800*/  IMAD R43, R29, 0x4, R42 ;  /* 0x000000041d2b7824 */ /* 0x000fc600078e022a */
[----:B------:R-:W-:Y:S04]  /*0810*/  STS [R36+0x1060], R19 ;  /* 0x0010601324007388 */ /* 0x000fe80000000800 */
[----:B----4-:R-:W-:Y:S01]  /*0820*/  STS [R37+0x2000], R20 ;  /* 0x0020001425007388 */ /* 0x010fe20000000800 */
[----:B------:R-:W-:-:S03]  /*0830*/  LOP3.LUT R29, R27, 0x1, RZ, 0xc0, !PT ;  /* 0x000000011b1d7812 */ /* 0x000fc600078ec0ff */
[----:B------:R1:W-:Y:S04]  /*0840*/  STS [R10+0x2020], R21 ;  /* 0x002020150a007388 */ /* 0x0003e80000000800 */
[----:B------:R2:W-:Y:S04]  /*0850*/  STS [R39+0x2040], R22 ;  /* 0x0020401627007388 */ /* 0x0005e80000000800 */
[----:B------:R3:W-:Y:S04]  /*0860*/  STS [R34+0x2060], R23 ;  /* 0x0020601722007388 */ /* 0x0007e80000000800 */
[----:B-----5:R-:W-:Y:S04]  /*0870*/  STS [R41+0x3000], R4 ;  /* 0x0030000429007388 */ /* 0x020fe80000000800 */
[----:B------:R-:W-:Y:S01]  /*0880*/  STS [R40+0x3020], R5 ;  /* 0x0030200528007388 */ /* 0x000fe20000000800 */
[----:B------:R-:W-:-:S03]  /*0890*/  IMAD.SHL.U32 R29, R29, 0x4, RZ ;  /* 0x000000041d1d7824 */ /* 0x000fc600078e00ff */
[----:B------:R4:W-:Y:S04]  /*08a0*/  STS [R43+0x3040], R6 ;  /* 0x003040062b007388 */ /* 0x0009e80000000800 */
[----:B------:R2:W-:Y:S01]  /*08b0*/  STS [R44+0x3060], R7 ;  /* 0x003060072c007388 */ /* 0x0005e20000000800 */
[----:B------:R-:W-:-:S04]  /*08c0*/  IADD3 R35, R29, UR4, RZ ;  /* 0x000000041d237c10 */ /* 0x000fc8000fffe0ff */
[----:B------:R-:W-:Y:S01]  /*08d0*/  LEA R42, R28, R35, 0x9 ;  /* 0x000000231c2a7211 */ /* 0x000fe200078e48ff */
[----:B------:R-:W-:-:S03]  /*08e0*/  IMAD.MOV.U32 R38, RZ, RZ, 0x4 ;  /* 0x00000004ff267424 */ /* 0x000fc600078e00ff */
[----:B0-----:R-:W-:Y:S01]  /*08f0*/  LEA R17, R32, R42, 0x3 ;  /* 0x0000002a20117211 */ /* 0x001fe200078e18ff */
[----:B------:R-:W-:Y:S01]  /*0900*/  CS2R R8, SRZ ;  /* 0x0000000000087805 */ /* 0x000fe2000001ff00 */
[----:B-1----:R-:W-:-:S03]  /*0910*/  CS2R R10, SRZ ;  /* 0x00000000000a7805 */ /* 0x002fc6000001ff00 */
[----:B------:R-:W-:Y:S01]  /*0920*/  IMAD.WIDE R16, R17, R38, c[0x0][0x168] ;  /* 0x00005a0011107625 */ /* 0x000fe200078e0226 */
[----:B------:R-:W-:Y:S01]  /*0930*/  BAR.SYNC.DEFER_BLOCKING 0x0 ;  /* 0x0000000000007b1d */ /* 0x000fe20000010000 */
[----:B------:R-:W-:Y:S02]  /*0940*/  @P3 MOV R19, 0x14f00000 ;  /* 0x14f0000000133802 */ /* 0x000fe40000000f00 */
[----:B------:R-:W-:Y:S01]  /*0950*/  @P3 IMAD.MOV.U32 R18, RZ, RZ, 0x0 ;  /* 0x00000000ff123424 */ /* 0x000fe200078e00ff */
[----:B------:R-:W-:Y:S01]  /*0960*/  @P4 MOV R21, 0x14f00000 ;  /* 0x14f0000000154802 */ /* 0x000fe20000000f00 */
[----:B------:R-:W-:Y:S01]  /*0970*/  @P4 IMAD.MOV.U32 R20, RZ, RZ, 0x0 ;  /* 0x00000000ff144424 */ /* 0x000fe200078e00ff */
[----:B------:R-:W-:Y:S01]  /*0980*/  @P0 MOV R37, 0x14f00000 ;  /* 0x14f0000000250802 */ /* 0x000fe20000000f00 */
[----:B------:R-:W-:Y:S01]  /*0990*/  @P0 IMAD.MOV.U32 R36, RZ, RZ, 0x0 ;  /* 0x00000000ff240424 */ /* 0x000fe200078e00ff */
[----:B------:R0:W1:Y:S01]  /*09a0*/  @P3 R2UR UR4, R18 ;  /* 0x00000000120433c2 */ /* 0x00006200000e0000 */
[----:B------:R0:W5:Y:S01]  /*09b0*/  @P2 LDG.E.EL.128 R8, desc[UR6][R16.64] ;  /* 0x0000000610082981 */ /* 0x000162200c2e1d00 */
[----:B------:R-:W-:-:S06]  /*09c0*/  ISETP.LT.AND P2, PT, R30, 0x40, P0 ;  /* 0x000000401e00780c */ /* 0x000fcc0000741270 */
[----:B------:R0:W1:Y:S08]  /*09d0*/  @P3 R2UR UR5, R19 ;  /* 0x00000000130533c2 */ /* 0x00007000000e0000 */
[----:B------:R-:W0:Y:S01]  /*09e0*/  @P4 R2UR UR6, R20 ;  /* 0x00000000140643c2 */ /* 0x000e2200000e0000 */
[----:B--2---:R-:W-:Y:S01]  /*09f0*/  @P2 IMAD.MOV.U32 R22, RZ, RZ, 0x0 ;  /* 0x00000000ff162424 */ /* 0x004fe200078e00ff */
[----:B---3--:R-:W-:-:S06]  /*0a00*/  @P2 MOV R23, 0x14f00000 ;  /* 0x14f0000000172802 */ /* 0x008fcc0000000f00 */
[----:B------:R-:W2:Y:S08]  /*0a10*/  @P4 R2UR UR7, R21 ;  /* 0x00000000150743c2 */ /* 0x000eb000000e0000 */
[----:B------:R3:W0:Y:S08]  /*0a20*/  @P0 R2UR UR10, R36 ;  /* 0x00000000240a03c2 */ /* 0x00063000000e0000 */
[----:B------:R0:W1:Y:S01]  /*0a30*/  @P0 R2UR UR11, R37 ;  /* 0x00000000250b03c2 */ /* 0x00006200000e0000 */
[----:B----4-:R-:W-:-:S07]  /*0a40*/  SHF.L.U32 R43, R35, 0x6, RZ ;  /* 0x00000006232b7819 */ /* 0x010fce00000006ff */
[----:B------:R4:W2:Y:S08]  /*0a50*/  @P2 R2UR UR8, R22 ;  /* 0x00000000160823c2 */ /* 0x0008b000000e0000 */
[----:B------:R4:W4:Y:S01]  /*0a60*/  @P2 R2UR UR9, R23 ;  /* 0x00000000170923c2 */ /* 0x00092200000e0000 */
[-C--:B------:R-:W-:Y:S01]  /*0a70*/  LEA R41, R33, R42.reuse, 0x3 ;  /* 0x0000002a21297211 */ /* 0x080fe200078e18ff */
[----:B0-----:R-:W-:Y:S01]  /*0a80*/  IMAD R37, R31, 0x8, R42 ;  /* 0x000000081f257824 */ /* 0x001fe200078e022a */
[----:B------:R-:W-:Y:S01]  /*0a90*/  IADD3 R39, R28, R43, RZ ;  /* 0x0000002b1c277210 */ /* 0x000fe20007ffe0ff */
[----:B------:R-:W-:Y:S01]  /*0aa0*/  CS2R R4, SRZ ;  /* 0x0000000000047805 */ /* 0x000fe2000001ff00 */
[----:B------:R-:W-:Y:S01]  /*0ab0*/  CS2R R6, SRZ ;  /* 0x0000000000067805 */ /* 0x000fe2000001ff00 */
[----:B------:R-:W-:Y:S01]  /*0ac0*/  CS2R R16, SRZ ;  /* 0x0000000000107805 */ /* 0x000fe2000001ff00 */
[----:B------:R-:W-:Y:S01]  /*0ad0*/  CS2R R18, SRZ ;  /* 0x0000000000127805 */ /* 0x000fe2000001ff00 */
[----:B------:R-:W-:Y:S01]  /*0ae0*/  IMAD.MOV.U32 R32, RZ, RZ, RZ ;  /* 0x000000ffff207224 */ /* 0x000fe200078e00ff */
[----:B------:R-:W-:Y:S01]  /*0af0*/  LEA R31, R30, R42, 0x3 ;  /* 0x0000002a1e1f7211 */ /* 0x000fe200078e18ff */
[----:B---3--:R-:W-:-:S04]  /*0b00*/  IMAD.WIDE R36, R37, R38, c[0x0][0x168] ;  /* 0x00005a0025247625 */ /* 0x008fc800078e0226 */
[-C--:B------:R-:W-:Y:S01]  /*0b10*/  IMAD.WIDE R40, R41, R38.reuse, c[0x0][0x168] ;  /* 0x00005a0029287625 */ /* 0x080fe200078e0226 */
[----:B-1----:R0:W3:Y:S03]  /*0b20*/  @P3 LDG.E.EL.128 R4, desc[UR4][R36.64] ;  /* 0x0000000424043981 */ /* 0x0020e6200c2e1d00 */
[-C--:B------:R-:W-:Y:S01]  /*0b30*/  IMAD.WIDE.U32 R34, R39, R38.reuse, c[0x0][0x170] ;  /* 0x00005c0027227625 */ /* 0x080fe200078e0026 */
[----:B--2---:R1:W2:Y:S01]  /*0b40*/  @P4 LDG.E.EL.128 R16, desc[UR6][R40.64] ;  /* 0x0000000628104981 */ /* 0x0042a2200c2e1d00 */
[----:B------:R-:W-:Y:S01]  /*0b50*/  CS2R R20, SRZ ;  /* 0x0000000000147805 */ /* 0x000fe2000001ff00 */
[----:B----4-:R-:W-:Y:S02]  /*0b60*/  CS2R R22, SRZ ;  /* 0x0000000000167805 */ /* 0x010fe4000001ff00 */
[----:B------:R4:W2:Y:S01]  /*0b70*/  @P0 LDG.E.EL R32, desc[UR10][R34.64] ;  /* 0x0000000a22200981 */ /* 0x0008a2200c2e1900 */
[----:B0-----:R-:W-:-:S05]  /*0b80*/  IMAD.WIDE R36, R31, R38, c[0x0][0x168] ;  /* 0x00005a001f247625 */ /* 0x001fca00078e0226 */
[----:B------:R0:W2:Y:S01]  /*0b90*/  @P2 LDG.E.EL.128 R20, desc[UR8][R36.64] ;  /* 0x0000000824142981 */ /* 0x0000a2200c2e1d00 */
[----:B-1----:R-:W-:Y:S01]  /*0ba0*/  @P0 IMAD.MOV.U32 R40, RZ, RZ, 0x0 ;  /* 0x00000000ff280424 */ /* 0x002fe200078e00ff */
[----:B------:R-:W-:-:S03]  /*0bb0*/  @P0 MOV R41, 0x14f00000 ;  /* 0x14f0000000290802 */ /* 0x000fc60000000f00 */
[----:B------:R-:W1:Y:S01]  /*0bc0*/  @P0 R2UR UR4, R40 ;  /* 0x00000000280403c2 */ /* 0x000e6200000e0000 */
[----:B------:R-:W-:-:S07]  /*0bd0*/  IADD3 R28, P2, R28, R43, RZ ;  /* 0x0000002b1c1c7210 */ /* 0x000fce0007f5e0ff */
[----:B------:R-:W1:Y:S01]  /*0be0*/  @P0 R2UR UR5, R41 ;  /* 0x00000000290503c2 */ /* 0x000e6200000e0000 */
[----:B----4-:R-:W-:Y:S01]  /*0bf0*/  IMAD.SHL.U32 R34, R28, 0x4, RZ ;  /* 0x000000041c227824 */ /* 0x010fe200078e00ff */
[----:B------:R-:W-:Y:S01]  /*0c00*/  IADD3.X R35, RZ, RZ, RZ, P2, !PT ;  /* 0x000000ffff237210 */ /* 0x000fe200017fe4ff */
[----:B------:R-:W-:-:S03]  /*0c10*/  IMAD.MOV.U32 R33, RZ, RZ, RZ ;  /* 0x000000ffff217224 */ /* 0x000fc600078e00ff */
[----:B------:R-:W-:Y:S02]  /*0c20*/  SHF.L.U64.HI R35, R28, 0x2, R35 ;  /* 0x000000021c237819 */ /* 0x000fe40000010223 */
[----:B------:R-:W-:-:S04]  /*0c30*/  IADD3 R30, P2, R34, c[0x0][0x170], RZ ;  /* 0x00005c00221e7a10 */ /* 0x000fc80007f5e0ff */
[----:B------:R-:W-:Y:S02]  /*0c40*/  IADD3.X R31, R35, c[0x0][0x174], RZ, P2, !PT ;  /* 0x00005d00231f7a10 */ /* 0x000fe400017fe4ff */
[----:B------:R-:W-:Y:S02]  /*0c50*/  @P0 MOV R44, 0x0 ;  /* 0x00000000002c0802 */ /* 0x000fe40000000f00 */
[----:B------:R-:W-:Y:S02]  /*0c60*/  @P0 MOV R45, 0x14f00000 ;  /* 0x14f00000002d0802 */ /* 0x000fe40000000f00 */
[----:B------:R-:W4:Y:S01]  /*0c70*/  @P0 R2UR UR6, R44 ;  /* 0x000000002c0603c2 */ /* 0x000f2200000e0000 */
[----:B-1----:R1:W2:Y:S07]  /*0c80*/  @P0 LDG.E.EL R33, desc[UR4][R30.64+0x100] ;  /* 0x000100041e210981 */ /* 0x0022ae200c2e1900 */
[----:B------:R-:W4:Y:S01]  /*0c90*/  @P0 R2UR UR7, R45 ;  /* 0x000000002d0703c2 */ /* 0x000f2200000e0000 */
[----:B0-----:R-:W-:-:S02]  /*0ca0*/  @P0 MOV R36, 0x0 ;  /* 0x0000000000240802 */ /* 0x001fc40000000f00 */
[----:B------:R-:W-:Y:S02]  /*0cb0*/  @P0 MOV R37, 0x14f00000 ;  /* 0x14f0000000250802 */ /* 0x000fe40000000f00 */
[----:B------:R-:W-:Y:S02]  /*0cc0*/  @P0 MOV R42, 0x0 ;  /* 0x00000000002a0802 */ /* 0x000fe40000000f00 */
[----:B------:R-:W-:Y:S01]  /*0cd0*/  @P0 MOV R43, 0x14f00000 ;  /* 0x14f00000002b0802 */ /* 0x000fe20000000f00 */
[----:B------:R-:W0:Y:S01]  /*0ce0*/  @P0 R2UR UR8, R36 ;  /* 0x00000000240803c2 */ /* 0x000e2200000e0000 */
[----:B------:R-:W-:Y:S02]  /*0cf0*/  IMAD.MOV.U32 R28, RZ, RZ, RZ ;  /* 0x000000ffff1c7224 */ /* 0x000fe400078e00ff */
[----:B------:R-:W-:-:S05]  /*0d00*/  IMAD.WIDE.U32 R38, R39, R38, c[0x0][0x178] ;  /* 0x00005e0027267625 */ /* 0x000fca00078e0026 */
[----:B------:R-:W0:Y:S08]  /*0d10*/  @P0 R2UR UR9, R37 ;  /* 0x00000000250903c2 */ /* 0x000e3000000e0000 */
[----:B------:R-:W1:Y:S01]  /*0d20*/  @P0 R2UR UR4, R42 ;  /* 0x000000002a0403c2 */ /* 0x000e6200000e0000 */
[----:B----4-:R4:W2:Y:S07]  /*0d30*/  @P0 LDG.E.EL R28, desc[UR6][R38.64] ;  /* 0x00000006261c0981 */ /* 0x0108ae200c2e1900 */
[----:B------:R-:W1:Y:S01]  /*0d40*/  @P0 R2UR UR5, R43 ;  /* 0x000000002b0503c2 */ /* 0x000e6200000e0000 */
[----:B------:R-:W-:Y:S01]  /*0d50*/  IADD3 R34, P2, R34, c[0x0][0x178], RZ ;  /* 0x00005e0022227a10 */ /* 0x000fe20007f5e0ff */
[----:B------:R-:W-:-:S03]  /*0d60*/  CS2R R44, SRZ ;  /* 0x00000000002c7805 */ /* 0x000fc6000001ff00 */
[----:B------:R-:W-:-:S05]  /*0d70*/  IADD3.X R35, R35, c[0x0][0x17c], RZ, P2, !PT ;  /* 0x00005f0023237a10 */ /* 0x000fca00017fe4ff */
[----:B0-----:R0:W2:Y:S04]  /*0d80*/  @P0 LDG.E.EL R44, desc[UR8][R34.64+0x100] ;  /* 0x00010008222c0981 */ /* 0x0010a8200c2e1900 */
[----:B-1----:R1:W2:Y:S01]  /*0d90*/  @P0 LDG.E.EL R45, desc[UR4][R30.64+0x200] ;  /* 0x000200041e2d0981 */ /* 0x0022a2200c2e1900 */
[----:B------:R-:W0:Y:S08]  /*0da0*/  @P0 R2UR UR4, R36 ;  /* 0x00000000240403c2 */ /* 0x000e3000000e0000 */
[----:B------:R-:W0:Y:S08]  /*0db0*/  @P0 R2UR UR5, R37 ;  /* 0x00000000250503c2 */ /* 0x000e3000000e0000 */
[----:B------:R0:W1:Y:S08]  /*0dc0*/  @P0 R2UR UR6, R40 ;  /* 0x00000000280603c2 */ /* 0x00007000000e0000 */
[----:B------:R0:W1:Y:S01]  /*0dd0*/  @P0 R2UR UR7, R41 ;  /* 0x00000000290703c2 */ /* 0x00006200000e0000 */
[----:B----4-:R-:W-:Y:S01]  /*0de0*/  @P0 IMAD.MOV.U32 R38, RZ, RZ, 0x0 ;  /* 0x00000000ff260424 */ /* 0x010fe200078e00ff */
[----:B------:R-:W-:Y:S01]  /*0df0*/  @P0 MOV R39, 0x14f00000 ;  /* 0x14f0000000270802 */ /* 0x000fe20000000f00 */
[----:B0-----:R-:W-:-:S06]  /*0e00*/  CS2R R40, SRZ ;  /* 0x0000000000287805 */ /* 0x001fcc000001ff00 */
[----:B------:R0:W4:Y:S01]  /*0e10*/  @P0 LDG.E.EL R41, desc[UR4][R30.64+0x300] ;  /* 0x000300041e290981 */ /* 0x000122200c2e1900 */
[----:B------:R-:W0:Y:S08]  /*0e20*/  @P0 R2UR UR4, R38 ;  /* 0x00000000260403c2 */ /* 0x000e3000000e0000 */
[----:B------:R-:W0:Y:S01]  /*0e30*/  @P0 R2UR UR5, R39 ;  /* 0x00000000270503c2 */ /* 0x000e2200000e0000 */
[----:B-1----:R1:W4:Y:S01]  /*0e40*/  @P0 LDG.E.EL R40, desc[UR6][R34.64+0x200] ;  /* 0x0002000622280981 */ /* 0x002322200c2e1900 */
[----:B------:R-:W-:-:S06]  /*0e50*/  MOV R42, RZ ;  /* 0x000000ff002a7202 */ /* 0x000fcc0000000f00 */
[----:B0-----:R1:W4:Y:S01]  /*0e60*/  @P0 LDG.E.EL R42, desc[UR4][R34.64+0x300] ;  /* 0x00030004222a0981 */ /* 0x001322200c2e1900 */
[----:B------:R-:W-:-:S05]  /*0e70*/  SHF.R.U32.HI R43, RZ, 0x1, R27 ;  /* 0x00000001ff2b7819 */ /* 0x000fca000001161b */
[----:B------:R-:W-:Y:S01]  /*0e80*/  IMAD R43, R27, 0x100, R43 ;  /* 0x000001001b2b7824 */ /* 0x000fe200078e022b */
[----:B------:R-:W-:-:S04]  /*0e90*/  SHF.R.U32.HI R26, RZ, 0x1, R26 ;  /* 0x00000001ff1a7819 */ /* 0x000fc8000001161a */
[----:B------:R-:W-:-:S04]  /*0ea0*/  LOP3.LUT R43, R29, 0xe38, R43, 0xf8, !PT ;  /* 0x00000e381d2b7812 */ /* 0x000fc800078ef82b */
[----:B------:R-:W-:-:S04]  /*0eb0*/  LOP3.LUT R37, R43, R26, RZ, 0xfc, !PT ;  /* 0x0000001a2b257212 */ /* 0x000fc800078efcff */
[----:B------:R-:W-:-:S04]  /*0ec0*/  SHF.R.U32.HI R27, RZ, 0x1, R37 ;  /* 0x00000001ff1b7819 */ /* 0x000fc80000011625 */
[----:B------:R-:W-:-:S04]  /*0ed0*/  LOP3.LUT R30, R27, 0x73c, RZ, 0xc0, !PT ;  /* 0x0000073c1b1e7812 */ /* 0x000fc800078ec0ff */
[----:B------:R-:W-:-:S05]  /*0ee0*/  LEA R30, R37, R30, 0x2 ;  /* 0x0000001e251e7211 */ /* 0x000fca00078e10ff */
[----:B------:R-:W5:Y:S04]  /*0ef0*/  LDS R31, [R30] ;  /* 0x000000001e1f7984 */ /* 0x000f680000000800 */
[----:B------:R-:W0:Y:S01]  /*0f00*/  LDS R36, [R30+0x4] ;  /* 0x000004001e247984 */ /* 0x000e220000000800 */
[C---:B------:R-:W-:Y:S02]  /*0f10*/  LOP3.LUT R29, R37.reuse, 0x100, RZ, 0xfc, !PT ;  /* 0x00000100251d7812 */ /* 0x040fe400078efcff */
[C---:B------:R-:W-:Y:S01]  /*0f20*/  LOP3.LUT R27, R37.reuse, 0x80, RZ, 0xfc, !PT ;  /* 0x00000080251b7812 */ /* 0x040fe200078efcff */
[----:B------:R-:W-:Y:S01]  /*0f30*/  LDS R39, [R30+0x8] ;  /* 0x000008001e277984 */ /* 0x000fe20000000800 */
[----:B------:R-:W-:Y:S02]  /*0f40*/  SHF.R.U32.HI R29, RZ, 0x1, R29 ;  /* 0x00000001ff1d7819 */ /* 0x000fe4000001161d */
[----:B-1----:R-:W-:Y:S01]  /*0f50*/  LOP3.LUT R35, R37, 0x180, RZ, 0xfc, !PT ;  /* 0x0000018025237812 */ /* 0x002fe200078efcff */
[----:B------:R1:W0:Y:S01]  /*0f60*/  LDS R34, [R30+0xc] ;  /* 0x00000c001e227984 */ /* 0x0002220000000800 */
[----:B------:R-:W-:-:S02]  /*0f70*/  LOP3.LUT R29, R29, 0x7bc, RZ, 0xc0, !PT ;  /* 0x000007bc1d1d7812 */ /* 0x000fc400078ec0ff */
[----:B------:R-:W-:Y:S02]  /*0f80*/  SHF.R.U32.HI R27, RZ, 0x1, R27 ;  /* 0x00000001ff1b7819 */ /* 0x000fe4000001161b */
[----:B------:R-:W-:Y:S01]  /*0f90*/  SHF.R.U32.HI R35, RZ, 0x1, R35 ;  /* 0x00000001ff237819 */ /* 0x000fe20000011623 */
[----:B------:R-:W-:Y:S01]  /*0fa0*/  IMAD R29, R37, 0x4, R29 ;  /* 0x00000004251d7824 */ /* 0x000fe200078e021d */
[----:B------:R-:W-:Y:S02]  /*0fb0*/  LOP3.LUT R38, R27, 0x77c, RZ, 0xc0, !PT ;  /* 0x0000077c1b267812 */ /* 0x000fe400078ec0ff */
[----:B------:R-:W-:Y:S02]  /*0fc0*/  LOP3.LUT R35, R35, 0x7fc, RZ, 0xc0, !PT ;  /* 0x000007fc23237812 */ /* 0x000fe400078ec0ff */
[C---:B------:R-:W-:Y:S02]  /*0fd0*/  LEA R27, R37.reuse, R38, 0x2 ;  /* 0x00000026251b7211 */ /* 0x040fe400078e10ff */
[----:B-1----:R-:W-:-:S02]  /*0fe0*/  LEA R30, R37, R35, 0x2 ;  /* 0x00000023251e7211 */ /* 0x002fc400078e10ff */
[----:B------:R-:W-:Y:S04]  /*0ff0*/  LDS R37, [R29+0x400] ;  /* 0x000400001d257984 */ /* 0x000fe80000000800 */
[----:B------:R-:W3:Y:S04]  /*1000*/  LDS R35, [R27+0x200] ;  /* 0x000200001b237984 */ /* 0x000ee80000000800 */
[----:B------:R-:W-:Y:S01]  /*1010*/  LDS R38, [R27+0x204] ;  /* 0x000204001b267984 */ /* 0x000fe20000000800 */
[----:B-----5:R-:W-:Y:S01]  /*1020*/  FADD R31, R31, R8 ;  /* 0x000000081f1f7221 */ /* 0x020fe20000000000 */
[----:B0-----:R-:W-:-:S02]  /*1030*/  FADD R8, R36, R9 ;  /* 0x0000000924087221 */ /* 0x001fc40000000000 */
[----:B------:R-:W0:Y:S04]  /*1040*/  LDS R9, [R30+0x600] ;  /* 0x000600001e097984 */ /* 0x000e280000000800 */
[----:B------:R-:W1:Y:S01]  /*1050*/  LDS R36, [R29+0x404] ;  /* 0x000404001d247984 */ /* 0x000e620000000800 */
[----:B------:R-:W-:Y:S01]  /*1060*/  FADD R34, R34, R11 ;  /* 0x0000000b22227221 */ /* 0x000fe20000000000 */
[----:B------:R-:W-:Y:S01]  /*1070*/  FADD R10, R39, R10 ;  /* 0x0000000a270a7221 */ /* 0x000fe20000000000 */
[----:B---3--:R-:W-:Y:S01]  /*1080*/  FADD R11, R35, R4 ;  /* 0x00000004230b7221 */ /* 0x008fe20000000000 */
[----:B--2---:R-:W-:Y:S02]  /*1090*/  FADD R37, R37, R16 ;  /* 0x0000001025257221 */ /* 0x004fe40000000000 */
[----:B------:R-:W2:Y:S01]  /*10a0*/  LDS R16, [R30+0x604] ;  /* 0x000604001e107984 */ /* 0x000ea20000000800 */
[----:B------:R-:W-:-:S04]  /*10b0*/  FADD R31, R31, -R32 ;  /* 0x800000201f1f7221 */ /* 0x000fc80000000000 */
[----:B------:R-:W-:Y:S01]  /*10c0*/  FMUL R35, R31, 1.4426950216293334961 ;  /* 0x3fb8aa3b1f237820 */ /* 0x000fe20000400000 */
[----:B0-----:R-:W-:Y:S02]  /*10d0*/  FADD R31, R9, R20 ;  /* 0x00000014091f7221 */ /* 0x001fe40000000000 */
[----:B------:R-:W0:Y:S01]  /*10e0*/  LDS R9, [R27+0x208] ;  /* 0x000208001b097984 */ /* 0x000e220000000800 */
[----:B------:R-:W-:-:S03]  /*10f0*/  FADD R11, R11, -R32 ;  /* 0x800000200b0b7221 */ /* 0x000fc60000000000 */
[----:B------:R-:W3:Y:S01]  /*1100*/  S2R R4, SR_TID.X ;  /* 0x0000000000047919 */ /* 0x000ee20000002100 */
[----:B------:R-:W-:Y:S01]  /*1110*/  FADD R31, R31, -R32 ;  /* 0x800000201f1f7221 */ /* 0x000fe20000000000 */
[----:B------:R-:W-:-:S03]  /*1120*/  FMUL R11, R11, 1.4426950216293334961 ;  /* 0x3fb8aa3b0b0b7820 */ /* 0x000fc60000400000 */
[----:B------:R-:W-:Y:S02]  /*1130*/  FMUL R31, R31, 1.4426950216293334961 ;  /* 0x3fb8aa3b1f1f7820 */ /* 0x000fe40000400000 */
[----:B------:R-:W-:-:S03]  /*1140*/  FSETP.GEU.AND P6, PT, R11, -126, PT ;  /* 0xc2fc00000b00780b */ /* 0x000fc60003fce000 */
[----:B------:R-:W-:Y:S01]  /*1150*/  FSETP.GEU.AND P0, PT, R31, -126, PT ;  /* 0xc2fc00001f00780b */ /* 0x000fe20003f0e000 */
[----:B------:R-:W-:Y:S01]  /*1160*/  FADD R37, R37, -R32 ;  /* 0x8000002025257221 */ /* 0x000fe20000000000 */
[----:B-1----:R-:W-:Y:S01]  /*1170*/  FADD R36, R36, R17 ;  /* 0x0000001124247221 */ /* 0x002fe20000000000 */
[----:B------:R-:W-:Y:S01]  /*1180*/  FSETP.GEU.AND P2, PT, R35, -126, PT ;  /* 0xc2fc00002300780b */ /* 0x000fe20003f4e000 */
[----:B------:R-:W1:Y:S01]  /*1190*/  LDS R17, [R29+0x408] ;  /* 0x000408001d117984 */ /* 0x000e620000000800 */
[----:B------:R-:W-:Y:S01]  /*11a0*/  FMUL R20, R37, 1.4426950216293334961 ;  /* 0x3fb8aa3b25147820 */ /* 0x000fe20000400000 */
[----:B------:R-:W-:-:S04]  /*11b0*/  LOP3.LUT R37, R0, 0x1c0, RZ, 0xc0, !PT ;  /* 0x000001c000257812 */ /* 0x000fc800078ec0ff */
[----:B------:R-:W-:Y:S01]  /*11c0*/  @!P6 FMUL R11, R11, 0.5 ;  /* 0x3f0000000b0be820 */ /* 0x000fe20000400000 */
[----:B------:R-:W-:Y:S02]  /*11d0*/  FSETP.GEU.AND P3, PT, R20, -126, PT ;  /* 0xc2fc00001400780b */ /* 0x000fe40003f6e000 */
[----:B---3--:R-:W-:Y:S01]  /*11e0*/  LOP3.LUT R39, R4, 0x1, RZ, 0xc0, !PT ;  /* 0x0000000104277812 */ /* 0x008fe200078ec0ff */
[----:B------:R-:W-:Y:S02]  /*11f0*/  @!P0 FMUL R31, R31, 0.5 ;  /* 0x3f0000001f1f8820 */ /* 0x000fe40000400000 */
[----:B------:R-:W3:Y:S01]  /*1200*/  MUFU.EX2 R11, R11 ;  /* 0x0000000b000b7308 */ /* 0x000ee20000000800 */
[----:B------:R-:W-:Y:S01]  /*1210*/  FADD R32, R8, -R33 ;  /* 0x8000002108207221 */ /* 0x000fe20000000000 */
[----:B------:R-:W-:Y:S01]  /*1220*/  LEA R8, R39, R37, 0xb ;  /* 0x0000002527087211 */ /* 0x000fe200078e58ff */
[----:B--2---:R-:W-:-:S05]  /*1230*/  FADD R37, R16, R21 ;  /* 0x0000001510257221 */ /* 0x004fca0000000000 */
[----:B------:R-:W2:Y:S01]  /*1240*/  MUFU.EX2 R21, R31 ;  /* 0x0000001f00157308 */ /* 0x000ea20000000800 */
[----:B------:R-:W-:Y:S01]  /*1250*/  FADD R38, R38, R5 ;  /* 0x0000000526267221 */ /* 0x000fe20000000000 */
[----:B0-----:R-:W-:Y:S01]  /*1260*/  FADD R6, R9, R6 ;  /* 0x0000000609067221 */ /* 0x001fe20000000000 */
[----:B------:R-:W-:Y:S01]  /*1270*/  @!P2 FMUL R35, R35, 0.5 ;  /* 0x3f0000002323a820 */ /* 0x000fe20000400000 */
[----:B------:R-:W0:Y:S01]  /*1280*/  LDS R9, [R30+0x608] ;  /* 0x000608001e097984 */ /* 0x000e220000000800 */
[--C-:B------:R-:W-:Y:S01]  /*1290*/  FADD R36, R36, -R33.reuse ;  /* 0x8000002124247221 */ /* 0x100fe20000000000 */
[--C-:B------:R-:W-:Y:S01]  /*12a0*/  FADD R38, R38, -R33.reuse ;  /* 0x8000002126267221 */ /* 0x100fe20000000000 */
[----:B------:R-:W-:Y:S01]  /*12b0*/  FADD R37, R37, -R33 ;  /* 0x8000002125257221 */ /* 0x000fe20000000000 */
[----:B------:R5:W1:Y:S01]  /*12c0*/  MUFU.EX2 R5, R35 ;  /* 0x0000002300057308 */ /* 0x000a620000000800 */
[----:B------:R-:W-:Y:S01]  /*12d0*/  @!P3 FMUL R20, R20, 0.5 ;  /* 0x3f0000001414b820 */ /* 0x000fe20000400000 */
[----:B------:R-:W-:Y:S01]  /*12e0*/  FMUL R32, R32, 1.4426950216293334961 ;  /* 0x3fb8aa3b20207820 */ /* 0x000fe20000400000 */
[----:B------:R-:W-:Y:S01]  /*12f0*/  FMUL R36, R36, 1.4426950216293334961 ;  /* 0x3fb8aa3b24247820 */ /* 0x000fe20000400000 */
[----:B------:R-:W-:Y:S01]  /*1300*/  FMUL R37, R37, 1.4426950216293334961 ;  /* 0x3fb8aa3b25257820 */ /* 0x000fe20000400000 */
[----:B---3--:R-:W-:Y:S01]  /*1310*/  @!P6 FMUL R11, R11, R11 ;  /* 0x0000000b0b0be220 */ /* 0x008fe20000400000 */
[----:B------:R-:W-:Y:S01]  /*1320*/  LDS R30, [R30+0x60c] ;  /* 0x00060c001e1e7984 */ /* 0x000fe20000000800 */
[----:B-----5:R-:W-:Y:S01]  /*1330*/  FMUL R35, R38, 1.4426950216293334961 ;  /* 0x3fb8aa3b26237820 */ /* 0x020fe20000400000 */
[----:B------:R-:W3:Y:S01]  /*1340*/  MUFU.EX2 R16, R20 ;  /* 0x0000001400107308 */ /* 0x000ee20000000800 */
[----:B------:R-:W-:Y:S01]  /*1350*/  FSETP.GEU.AND P4, PT, R32, -126, PT ;  /* 0xc2fc00002000780b */ /* 0x000fe20003f8e000 */
[----:B--2---:R-:W-:Y:S01]  /*1360*/  @!P0 FMUL R21, R21, R21 ;  /* 0x0000001515158220 */ /* 0x004fe20000400000 */
[----:B------:R-:W-:-:S02]  /*1370*/  FSETP.GEU.AND P6, PT, R36, -126, PT ;  /* 0xc2fc00002400780b */ /* 0x000fc40003fce000 */
[----:B------:R-:W-:Y:S02]  /*1380*/  FSETP.GEU.AND P5, PT, R35, -126, PT ;  /* 0xc2fc00002300780b */ /* 0x000fe40003fae000 */
[----:B------:R-:W-:Y:S01]  /*1390*/  FSETP.GEU.AND P0, PT, R37, -126, PT ;  /* 0xc2fc00002500780b */ /* 0x000fe20003f0e000 */
[----:B-1----:R-:W-:Y:S01]  /*13a0*/  @!P2 FMUL R5, R5, R5 ;  /* 0x000000050505a220 */ /* 0x002fe20000400000 */
[----:B------:R-:W-:-:S05]  /*13b0*/  FSETP.GT.AND P2, PT, |R28|, 8.50705917302346158658e+37, PT ;  /* 0x7e8000001c00780b */ /* 0x000fca0003f44200 */
[----:B------:R-:W-:Y:S02]  /*13c0*/  @!P4 FMUL R32, R32, 0.5 ;  /* 0x3f0000002020c820 */ /* 0x000fe40000400000 */
[----:B------:R-:W-:Y:S01]  /*13d0*/  @!P6 FMUL R36, R36, 0.5 ;  /* 0x3f0000002424e820 */ /* 0x000fe20000400000 */
[----:B---3--:R-:W-:Y:S01]  /*13e0*/  @!P3 FMUL R16, R16, R16 ;  /* 0x000000101010b220 */ /* 0x008fe20000400000 */
[----:B------:R-:W-:Y:S01]  /*13f0*/  @!P5 FMUL R35, R35, 0.5 ;  /* 0x3f0000002323d820 */ /* 0x000fe20000400000 */
[C---:B------:R-:W-:Y:S01]  /*1400*/  FSETP.GEU.AND P3, PT, |R28|.reuse, 1.175494350822287508e-38, PT ;  /* 0x008000001c00780b */ /* 0x040fe20003f6e200 */
[----:B------:R-:W-:Y:S01]  /*1410*/  @!P0 FMUL R37, R37, 0.5 ;  /* 0x3f00000025258820 */ /* 0x000fe20000400000 */
[----:B------:R-:W-:Y:S01]  /*1420*/  FADD R38, R17, R18 ;  /* 0x0000001211267221 */ /* 0x000fe20000000000 */
[----:B------:R-:W1:Y:S01]  /*1430*/  MUFU.EX2 R32, R32 ;  /* 0x0000002000207308 */ /* 0x000e620000000800 */
[----:B------:R2:W3:Y:S01]  /*1440*/  LDS R18, [R27+0x20c] ;  /* 0x00020c001b127984 */ /* 0x0004e20000000800 */
[----:B------:R-:W-:-:S06]  /*1450*/  @P2 FMUL R28, R28, 0.25 ;  /* 0x3e8000001c1c2820 */ /* 0x000fcc0000400000 */
[----:B------:R-:W5:Y:S01]  /*1460*/  MUFU.EX2 R31, R35 ;  /* 0x00000023001f7308 */ /* 0x000f620000000800 */
[----:B------:R-:W-:Y:S01]  /*1470*/  @P2 FMUL R5, R5, 0.25 ;  /* 0x3e80000005052820 */ /* 0x000fe20000400000 */
[----:B------:R-:W-:-:S06]  /*1480*/  @P2 FMUL R11, R11, 0.25 ;  /* 0x3e8000000b0b2820 */ /* 0x000fcc0000400000 */
[----:B------:R0:W1:Y:S01]  /*1490*/  MUFU.EX2 R20, R36 ;  /* 0x0000002400147308 */ /* 0x0000620000000800 */
[----:B------:R-:W-:Y:S01]  /*14a0*/  @P2 FMUL R16, R16, 0.25 ;  /* 0x3e80000010102820 */ /* 0x000fe20000400000 */
[----:B------:R-:W-:-:S06]  /*14b0*/  @P2 FMUL R21, R21, 0.25 ;  /* 0x3e80000015152820 */ /* 0x000fcc0000400000 */
[----:B------:R-:W3:Y:S01]  /*14c0*/  MUFU.EX2 R17, R37 ;  /* 0x0000002500117308 */ /* 0x000ee20000000800 */
[----:B0-----:R-:W0:Y:S01]  /*14d0*/  LDS R36, [R29+0x40c] ;  /* 0x00040c001d247984 */ /* 0x001e220000000800 */
[----:B------:R-:W-:Y:S01]  /*14e0*/  FSETP.GT.AND P2, PT, |R44|, 8.50705917302346158658e+37, PT ;  /* 0x7e8000002c00780b */ /* 0x000fe20003f44200 */
[----:B------:R-:W-:Y:S01]  /*14f0*/  @!P3 FMUL R28, R28, 16777216 ;  /* 0x4b8000001c1cb820 */ /* 0x000fe20000400000 */
[----:B------:R-:W-:Y:S01]  /*1500*/  @!P3 FMUL R5, R5, 16777216 ;  /* 0x4b8000000505b820 */ /* 0x000fe20000400000 */
[----:B------:R-:W-:Y:S01]  /*1510*/  @!P3 FMUL R11, R11, 16777216 ;  /* 0x4b8000000b0bb820 */ /* 0x000fe20000400000 */
[----:B------:R-:W-:Y:S01]  /*1520*/  @!P3 FMUL R16, R16, 16777216 ;  /* 0x4b8000001010b820 */ /* 0x000fe20000400000 */
[----:B------:R-:W-:Y:S01]  /*1530*/  @!P3 FMUL R21, R21, 16777216 ;  /* 0x4b8000001515b820 */ /* 0x000fe20000400000 */
[----:B------:R-:W-:Y:S01]  /*1540*/  FSETP.GEU.AND P3, PT, |R44|, 1.175494350822287508e-38, PT ;  /* 0x008000002c00780b */ /* 0x000fe20003f6e200 */
[--C-:B------:R-:W-:Y:S01]  /*1550*/  FADD R6, R6, -R45.reuse ;  /* 0x8000002d06067221 */ /* 0x100fe20000000000 */
[--C-:B------:R-:W-:Y:S01]  /*1560*/  FADD R10, R10, -R45.reuse ;  /* 0x8000002d0a0a7221 */ /* 0x100fe20000000000 */
[----:B------:R-:W-:Y:S01]  /*1570*/  FADD R22, R9, R22 ;  /* 0x0000001609167221 */ /* 0x000fe20000000000 */
[----:B-1----:R-:W-:Y:S01]  /*1580*/  @!P4 FMUL R32, R32, R32 ;  /* 0x000000202020c220 */ /* 0x002fe20000400000 */
[----:B--2---:R-:W-:Y:S01]  /*1590*/  FMUL R27, R6, 1.4426950216293334961 ;  /* 0x3fb8aa3b061b7820 */ /* 0x004fe20000400000 */
[----:B-----5:R-:W-:Y:S01]  /*15a0*/  @!P5 FMUL R31, R31, R31 ;  /* 0x0000001f1f1fd220 */ /* 0x020fe20000400000 */
[----:B------:R-:W-:Y:S01]  /*15b0*/  FMUL R10, R10, 1.4426950216293334961 ;  /* 0x3fb8aa3b0a0a7820 */ /* 0x000fe20000400000 */
[----:B------:R-:W-:Y:S01]  /*15c0*/  @!P6 FMUL R20, R20, R20 ;  /* 0x000000141414e220 */ /* 0x000fe20000400000 */
[--C-:B------:R-:W-:Y:S01]  /*15d0*/  FADD R38, R38, -R45.reuse ;  /* 0x8000002d26267221 */ /* 0x100fe20000000000 */
[----:B---3--:R-:W-:Y:S01]  /*15e0*/  @!P0 FMUL R17, R17, R17 ;  /* 0x0000001111118220 */ /* 0x008fe20000400000 */
[----:B------:R-:W-:Y:S01]  /*15f0*/  FADD R6, R22, -R45 ;  /* 0x8000002d16067221 */ /* 0x000fe20000000000 */
[----:B------:R-:W-:Y:S01]  /*1600*/  @P2 FMUL R44, R44, 0.25 ;  /* 0x3e8000002c2c2820 */ /* 0x000fe20000400000 */
[----:B------:R-:W-:Y:S01]  /*1610*/  FMUL R22, R38, 1.4426950216293334961 ;  /* 0x3fb8aa3b26167820 */ /* 0x000fe20000400000 */
[----:B------:R-:W-:Y:S01]  /*1620*/  @P2 FMUL R32, R32, 0.25 ;  /* 0x3e80000020202820 */ /* 0x000fe20000400000 */
[----:B------:R-:W-:Y:S01]  /*1630*/  @P2 FMUL R31, R31, 0.25 ;  /* 0x3e8000001f1f2820 */ /* 0x000fe20000400000 */
[----:B------:R-:W-:Y:S01]  /*1640*/  @P2 FMUL R20, R20, 0.25 ;  /* 0x3e80000014142820 */ /* 0x000fe20000400000 */
[----:B------:R-:W-:Y:S01]  /*1650*/  @P2 FMUL R17, R17, 0.25 ;  /* 0x3e80000011112820 */ /* 0x000fe20000400000 */
[----:B------:R-:W-:Y:S01]  /*1660*/  FMUL R6, R6, 1.4426950216293334961 ;  /* 0x3fb8aa3b06067820 */ /* 0x000fe20000400000 */
[----:B------:R-:W-:Y:S01]  /*1670*/  FSETP.GEU.AND P6, PT, R10, -126, PT ;  /* 0xc2fc00000a00780b */ /* 0x000fe20003fce000 */
[----:B------:R-:W-:Y:S01]  /*1680*/  @!P3 FMUL R44, R44, 16777216 ;  /* 0x4b8000002c2cb820 */ /* 0x000fe20000400000 */
[----:B------:R-:W-:Y:S01]  /*1690*/  FSETP.GEU.AND P0, PT, R27, -126, PT ;  /* 0xc2fc00001b00780b */ /* 0x000fe20003f0e000 */
[----:B------:R-:W-:Y:S01]  /*16a0*/  @!P3 FMUL R32, R32, 16777216 ;  /* 0x4b8000002020b820 */ /* 0x000fe20000400000 */
[----:B------:R-:W-:Y:S01]  /*16b0*/  @!P3 FMUL R31, R31, 16777216 ;  /* 0x4b8000001f1fb820 */ /* 0x000fe20000400000 */
[----:B------:R-:W-:Y:S01]  /*16c0*/  @!P3 FMUL R20, R20, 16777216 ;  /* 0x4b8000001414b820 */ /* 0x000fe20000400000 */
[----:B------:R-:W-:Y:S01]  /*16d0*/  @!P3 FMUL R17, R17, 16777216 ;  /* 0x4b8000001111b820 */ /* 0x000fe20000400000 */
[----:B------:R-:W-:-:S02]  /*16e0*/  FSETP.GEU.AND P2, PT, R22, -126, PT ;  /* 0xc2fc00001600780b */ /* 0x000fc40003f4e000 */
[----:B------:R-:W-:-:S04]  /*16f0*/  FSETP.GEU.AND P3, PT, R6, -126, PT ;  /* 0xc2fc00000600780b */ /* 0x000fc80003f6e000 */
[----:B------:R-:W-:Y:S02]  /*1700*/  @!P6 FMUL R10, R10, 0.5 ;  /* 0x3f0000000a0ae820 */ /* 0x000fe40000400000 */
[----:B------:R-:W-:Y:S02]  /*1710*/  @!P0 FMUL R27, R27, 0.5 ;  /* 0x3f0000001b1b8820 */ /* 0x000fe40000400000 */
[----:B------:R1:W2:Y:S03]  /*1720*/  MUFU.EX2 R9, R10 ;  /* 0x0000000a00097308 */ /* 0x0002a60000000800 */
[----:B------:R-:W-:Y:S02]  /*1730*/  @!P2 FMUL R22, R22, 0.5 ;  /* 0x3f0000001616a820 */ /* 0x000fe40000400000 */
[----:B------:R-:W-:Y:S01]  /*1740*/  @!P3 FMUL R6, R6, 0.5 ;  /* 0x3f0000000606b820 */ /* 0x000fe20000400000 */
[----:B------:R-:W-:Y:S01]  /*1750*/  FADD R18, R18, R7 ;  /* 0x0000000712127221 */ /* 0x000fe20000000000 */
[----:B0-----:R-:W-:Y:S01]  /*1760*/  FADD R36, R36, R19 ;  /* 0x0000001324247221 */ /* 0x001fe20000000000 */
[----:B------:R-:W0:Y:S01]  /*1770*/  MUFU.EX2 R27, R27 ;  /* 0x0000001b001b7308 */ /* 0x000e220000000800 */
[----:B----4-:R-:W-:-:S07]  /*1780*/  FADD R34, R34, -R41 ;  /* 0x8000002922227221 */ /* 0x010fce0000000000 */
[----:B------:R-:W3:Y:S01]  /*1790*/  MUFU.EX2 R7, R22 ;  /* 0x0000001600077308 */ /* 0x000ee20000000800 */
[----:B------:R-:W-:-:S07]  /*17a0*/  FSETP.GT.AND P4, PT, |R40|, 8.50705917302346158658e+37, PT ;  /* 0x7e8000002800780b */ /* 0x000fce0003f84200 */
[----:B------:R-:W4:Y:S01]  /*17b0*/  MUFU.EX2 R19, R6 ;  /* 0x0000000600137308 */ /* 0x000f220000000800 */
[----:B-1----:R-:W-:Y:S01]  /*17c0*/  FMUL R10, R34, 1.4426950216293334961 ;  /* 0x3fb8aa3b220a7820 */ /* 0x002fe20000400000 */
[----:B------:R-:W-:Y:S01]  /*17d0*/  FADD R18, R18, -R41 ;  /* 0x8000002912127221 */ /* 0x000fe20000000000 */
[----:B------:R-:W-:Y:S01]  /*17e0*/  FADD R30, R30, R23 ;  /* 0x000000171e1e7221 */ /* 0x000fe20000000000 */
[----:B------:R-:W-:Y:S01]  /*17f0*/  SHF.R.U32.HI R23, RZ, 0x4, R4 ;  /* 0x00000004ff177819 */ /* 0x000fe20000011604 */
[----:B--2---:R-:W-:Y:S01]  /*1800*/  @!P6 FMUL R9, R9, R9 ;  /* 0x000000090909e220 */ /* 0x004fe20000400000 */
[----:B------:R-:W-:Y:S01]  /*1810*/  FSETP.GEU.AND P5, PT, |R40|, 1.175494350822287508e-38, PT ;  /* 0x008000002800780b */ /* 0x000fe20003fae200 */
[----:B------:R-:W-:Y:S01]  /*1820*/  FMUL R18, R18, 1.4426950216293334961 ;  /* 0x3fb8aa3b12127820 */ /* 0x000fe20000400000 */
[--C-:B------:R-:W-:Y:S01]  /*1830*/  FADD R36, R36, -R41.reuse ;  /* 0x8000002924247221 */ /* 0x100fe20000000000 */
[----:B------:R-:W-:Y:S01]  /*1840*/  FSETP.GEU.AND P6, PT, R10, -126, PT ;  /* 0xc2fc00000a00780b */ /* 0x000fe20003fce000 */
[----:B------:R-:W-:Y:S01]  /*1850*/  FADD R30, R30, -R41 ;  /* 0x800000291e1e7221 */ /* 0x000fe20000000000 */
[----:B------:R-:W-:Y:S01]  /*1860*/  SGXT.U32 R23, R23, 0x4 ;  /* 0x000000041717781a */ /* 0x000fe20000000000 */
[----:B------:R-:W-:Y:S01]  /*1870*/  IMAD.SHL.U32 R29, R4, 0x4, RZ ;  /* 0x00000004041d7824 */ /* 0x000fe200078e00ff */
[----:B0-----:R-:W-:Y:S01]  /*1880*/  @!P0 FMUL R27, R27, R27 ;  /* 0x0000001b1b1b8220 */ /* 0x001fe20000400000 */
[----:B------:R-:W-:Y:S01]  /*1890*/  FMUL R36, R36, 1.4426950216293334961 ;  /* 0x3fb8aa3b24247820 */ /* 0x000fe20000400000 */
[----:B---3--:R-:W-:Y:S01]  /*18a0*/  @!P2 FMUL R7, R7, R7 ;  /* 0x000000070707a220 */ /* 0x008fe20000400000 */
[----:B----4-:R-:W-:Y:S01]  /*18b0*/  @!P3 FMUL R19, R19, R19 ;  /* 0x000000131313b220 */ /* 0x010fe20000400000 */
[----:B------:R-:W-:-:S02]  /*18c0*/  FSETP.GEU.AND P0, PT, R18, -126, PT ;  /* 0xc2fc00001200780b */ /* 0x000fc40003f0e000 */
[----:B------:R-:W-:Y:S01]  /*18d0*/  LOP3.LUT R4, R23, R8, RZ, 0xfc, !PT ;  /* 0x0000000817047212 */ /* 0x000fe200078efcff */
[----:B------:R-:W-:Y:S01]  /*18e0*/  FMUL R23, R30, 1.4426950216293334961 ;  /* 0x3fb8aa3b1e177820 */ /* 0x000fe20000400000 */
[----:B------:R-:W-:Y:S01]  /*18f0*/  @P4 FMUL R40, R40, 0.25 ;  /* 0x3e80000028284820 */ /* 0x000fe20000400000 */
[----:B------:R-:W-:Y:S01]  /*1900*/  @P4 FMUL R9, R9, 0.25 ;  /* 0x3e80000009094820 */ /* 0x000fe20000400000 */
[----:B------:R-:W-:Y:S01]  /*1910*/  @P4 FMUL R27, R27, 0.25 ;  /* 0x3e8000001b1b4820 */ /* 0x000fe20000400000 */
[----:B------:R-:W-:Y:S01]  /*1920*/  @P4 FMUL R7, R7, 0.25 ;  /* 0x3e80000007074820 */ /* 0x000fe20000400000 */
[----:B------:R-:W-:Y:S01]  /*1930*/  @P4 FMUL R19, R19, 0.25 ;  /* 0x3e80000013134820 */ /* 0x000fe20000400000 */
[----:B------:R-:W-:Y:S02]  /*1940*/  FSETP.GEU.AND P2, PT, R36, -126, PT ;  /* 0xc2fc00002400780b */ /* 0x000fe40003f4e000 */
[----:B------:R-:W-:Y:S01]  /*1950*/  FSETP.GT.AND P4, PT, |R42|, 8.50705917302346158658e+37, PT ;  /* 0x7e8000002a00780b */ /* 0x000fe20003f84200 */
[----:B------:R-:W-:Y:S01]  /*1960*/  @!P5 FMUL R40, R40, 16777216 ;  /* 0x4b8000002828d820 */ /* 0x000fe20000400000 */
[----:B------:R-:W-:Y:S01]  /*1970*/  FSETP.GEU.AND P3, PT, R23, -126, PT ;  /* 0xc2fc00001700780b */ /* 0x000fe20003f6e000 */
[----:B------:R-:W-:Y:S01]  /*1980*/  @!P5 FMUL R9, R9, 16777216 ;  /* 0x4b8000000909d820 */ /* 0x000fe20000400000 */
[----:B------:R-:W-:Y:S01]  /*1990*/  LOP3.LUT R29, R29, 0x3c, RZ, 0xc0, !PT ;  /* 0x0000003c1d1d7812 */ /* 0x000fe200078ec0ff */
[----:B------:R-:W-:Y:S01]  /*19a0*/  @!P5 FMUL R27, R27, 16777216 ;  /* 0x4b8000001b1bd820 */ /* 0x000fe20000400000 */
[----:B------:R-:W-:Y:S01]  /*19b0*/  @!P5 FMUL R7, R7, 16777216 ;  /* 0x4b8000000707d820 */ /* 0x000fe20000400000 */
[----:B------:R-:W-:Y:S01]  /*19c0*/  @!P5 FMUL R19, R19, 16777216 ;  /* 0x4b8000001313d820 */ /* 0x000fe20000400000 */
[----:B------:R-:W0:Y:S01]  /*19d0*/  MUFU.RCP R44, R44 ;  /* 0x0000002c002c7308 */ /* 0x000e220000001000 */
[----:B------:R-:W-:Y:S01]  /*19e0*/  FSETP.GEU.AND P5, PT, |R42|, 1.175494350822287508e-38, PT ;  /* 0x008000002a00780b */ /* 0x000fe20003fae200 */
[----:B------:R-:W-:Y:S01]  /*19f0*/  @!P6 FMUL R10, R10, 0.5 ;  /* 0x3f0000000a0ae820 */ /* 0x000fe20000400000 */
[----:B------:R-:W-:Y:S01]  /*1a00*/  LOP3.LUT R29, R29, 0xe00, R0, 0xf8, !PT ;  /* 0x00000e001d1d7812 */ /* 0x000fe200078ef800 */
[----:B------:R-:W-:-:S04]  /*1a10*/  @!P0 FMUL R18, R18, 0.5 ;  /* 0x3f00000012128820 */ /* 0x000fc80000400000 */
[----:B------:R-:W1:Y:S01]  /*1a20*/  MUFU.EX2 R0, R10 ;  /* 0x0000000a00007308 */ /* 0x000e620000000800 */
[----:B------:R-:W-:Y:S01]  /*1a30*/  LOP3.LUT R26, R29, R26, RZ, 0xfc, !PT ;  /* 0x0000001a1d1a7212 */ /* 0x000fe200078efcff */
[----:B------:R-:W-:Y:S01]  /*1a40*/  @!P2 FMUL R36, R36, 0.5 ;  /* 0x3f0000002424a820 */ /* 0x000fe20000400000 */
[----:B------:R-:W-:Y:S01]  /*1a50*/  SHF.L.U32 R29, R4, 0x2, RZ ;  /* 0x00000002041d7819 */ /* 0x000fe200000006ff */
[----:B------:R-:W-:Y:S01]  /*1a60*/  @P4 FMUL R42, R42, 0.25 ;  /* 0x3e8000002a2a4820 */ /* 0x000fe20000400000 */
[----:B------:R-:W-:-:S03]  /*1a70*/  @!P3 FMUL R23, R23, 0.5 ;  /* 0x3f0000001717b820 */ /* 0x000fc60000400000 */
[----:B------:R-:W2:Y:S01]  /*1a80*/  MUFU.EX2 R4, R18 ;  /* 0x0000001200047308 */ /* 0x000ea20000000800 */
[----:B------:R-:W-:Y:S01]  /*1a90*/  @!P5 FMUL R42, R42, 16777216 ;  /* 0x4b8000002a2ad820 */ /* 0x000fe20000400000 */
[----:B0-----:R-:W-:-:S06]  /*1aa0*/  FMUL R41, R44, R17 ;  /* 0x000000112c297220 */ /* 0x001fcc0000400000 */
[----:B------:R-:W0:Y:S01]  /*1ab0*/  MUFU.EX2 R6, R36 ;  /* 0x0000002400067308 */ /* 0x000e220000000800 */
[----:B-1----:R-:W-:-:S07]  /*1ac0*/  @!P6 FMUL R0, R0, R0 ;  /* 0x000000000000e220 */ /* 0x002fce0000400000 */
[----:B------:R-:W1:Y:S08]  /*1ad0*/  MUFU.RCP R28, R28 ;  /* 0x0000001c001c7308 */ /* 0x000e700000001000 */
[----:B------:R-:W3:Y:S08]  /*1ae0*/  MUFU.RCP R40, R40 ;  /* 0x0000002800287308 */ /* 0x000ef00000001000 */
[----:B------:R-:W4:Y:S08]  /*1af0*/  MUFU.EX2 R23, R23 ;  /* 0x0000001700177308 */ /* 0x000f300000000800 */
[----:B------:R-:W5:Y:S01]  /*1b00*/  MUFU.RCP R17, R42 ;  /* 0x0000002a00117308 */ /* 0x000f620000001000 */
[----:B--2---:R-:W-:Y:S01]  /*1b10*/  @!P0 FMUL R4, R4, R4 ;  /* 0x0000000404048220 */ /* 0x004fe20000400000 */
[----:B------:R-:W-:Y:S01]  /*1b20*/  @P4 FMUL R0, R0, 0.25 ;  /* 0x3e80000000004820 */ /* 0x000fe20000400000 */
[----:B------:R-:W-:Y:S01]  /*1b30*/  IADD3 R34, R8, 0x200, RZ ;  /* 0x0000020008227810 */ /* 0x000fe20007ffe0ff */
[----:B0-----:R-:W-:Y:S01]  /*1b40*/  @!P2 FMUL R6, R6, R6 ;  /* 0x000000060606a220 */ /* 0x001fe20000400000 */
[----:B------:R-:W-:Y:S01]  /*1b50*/  IADD3 R30, R8, 0x400, RZ ;  /* 0x00000400081e7810 */ /* 0x000fe20007ffe0ff */
[----:B------:R-:W-:Y:S01]  /*1b60*/  @P4 FMUL R4, R4, 0.25 ;  /* 0x3e80000004044820 */ /* 0x000fe20000400000 */
[----:B------:R-:W-:Y:S01]  /*1b70*/  IADD3 R38, R8, 0x600, RZ ;  /* 0x0000060008267810 */ /* 0x000fe20007ffe0ff */
[----:B------:R-:W-:Y:S01]  /*1b80*/  @!P5 FMUL R0, R0, 16777216 ;  /* 0x4b8000000000d820 */ /* 0x000fe20000400000 */
[----:B------:R-:W-:Y:S01]  /*1b90*/  LEA.HI R22, R8, R29, RZ, 0x1e ;  /* 0x0000001d08167211 */ /* 0x000fe200078ff0ff */
[----:B-1----:R-:W-:Y:S01]  /*1ba0*/  FMUL R5, R28, R5 ;  /* 0x000000051c057220 */ /* 0x002fe20000400000 */
[----:B------:R-:W-:Y:S01]  /*1bb0*/  BAR.SYNC.DEFER_BLOCKING 0x0 ;  /* 0x0000000000007b1d */ /* 0x000fe20000010000 */
[-C--:B------:R-:W-:Y:S01]  /*1bc0*/  LEA.HI R18, R34, R29.reuse, RZ, 0x1e ;  /* 0x0000001d22127211 */ /* 0x080fe200078ff0ff */
[----:B------:R-:W-:Y:S01]  /*1bd0*/  FMUL R33, R44, R32 ;  /* 0x000000202c217220 */ /* 0x000fe20000400000 */
[----:B------:R-:W-:Y:S01]  /*1be0*/  LEA.HI R10, R30, R29, RZ, 0x1e ;  /* 0x0000001d1e0a7211 */ /* 0x000fe200078ff0ff */
[C---:B---3--:R-:W-:Y:S01]  /*1bf0*/  FMUL R9, R40.reuse, R9 ;  /* 0x0000000928097220 */ /* 0x048fe20000400000 */
[----:B------:R-:W-:Y:S01]  /*1c00*/  FMUL R37, R40, R7 ;  /* 0x0000000728257220 */ /* 0x000fe20000400000 */
[----:B------:R-:W-:Y:S01]  /*1c10*/  LEA.HI R8, R38, R29, RZ, 0x1e ;  /* 0x0000001d26087211 */ /* 0x000fe200078ff0ff */
[----:B----4-:R-:W-:Y:S01]  /*1c20*/  @!P3 FMUL R23, R23, R23 ;  /* 0x000000171717b220 */ /* 0x010fe20000400000 */
[----:B------:R-:W-:Y:S01]  /*1c30*/  @P4 FMUL R6, R6, 0.25 ;  /* 0x3e80000006064820 */ /* 0x000fe20000400000 */
[----:B------:R-:W-:Y:S01]  /*1c40*/  @!P5 FMUL R4, R4, 16777216 ;  /* 0x4b8000000404d820 */ /* 0x000fe20000400000 */
[----:B-----5:R-:W-:Y:S01]  /*1c50*/  FMUL R7, R17, R0 ;  /* 0x0000000011077220 */ /* 0x020fe20000400000 */
[----:B------:R-:W-:Y:S01]  /*1c60*/  FMUL R11, R28, R11 ;  /* 0x0000000b1c0b7220 */ /* 0x000fe20000400000 */
[----:B------:R-:W-:Y:S01]  /*1c70*/  FMUL R31, R44, R31 ;  /* 0x0000001f2c1f7220 */ /* 0x000fe20000400000 */
[C---:B------:R-:W-:Y:S01]  /*1c80*/  FMUL R27, R40.reuse, R27 ;  /* 0x0000001b281b7220 */ /* 0x040fe20000400000 */
[----:B------:R-:W-:Y:S01]  /*1c90*/  FMUL R43, R40, R19 ;  /* 0x00000013282b7220 */ /* 0x000fe20000400000 */
[----:B------:R-:W-:Y:S01]  /*1ca0*/  @P4 FMUL R23, R23, 0.25 ;  /* 0x3e80000017174820 */ /* 0x000fe20000400000 */
[----:B------:R-:W-:Y:S01]  /*1cb0*/  @!P5 FMUL R6, R6, 16777216 ;  /* 0x4b8000000606d820 */ /* 0x000fe20000400000 */
[----:B------:R-:W-:Y:S01]  /*1cc0*/  FMUL R19, R17, R4 ;  /* 0x0000000411137220 */ /* 0x000fe20000400000 */
[----:B------:R-:W-:Y:S01]  /*1cd0*/  FMUL R29, R28, R16 ;  /* 0x000000101c1d7220 */ /* 0x000fe20000400000 */
[----:B------:R-:W-:Y:S01]  /*1ce0*/  FMUL R35, R44, R20 ;  /* 0x000000142c237220 */ /* 0x000fe20000400000 */
[----:B------:R0:W-:Y:S04]  /*1cf0*/  STS [R22], R5 ;  /* 0x0000000516007388 */ /* 0x0001e80000000800 */
[----:B------:R-:W-:Y:S04]  /*1d00*/  STS [R18+0x800], R33 ;  /* 0x0008002112007388 */ /* 0x000fe80000000800 */
[----:B------:R-:W-:Y:S01]  /*1d10*/  STS [R10+0x1000], R9 ;  /* 0x001000090a007388 */ /* 0x000fe20000000800 */
[----:B------:R-:W-:-:S03]  /*1d20*/  @!P5 FMUL R23, R23, 16777216 ;  /* 0x4b8000001717d820 */ /* 0x000fc60000400000 */
[----:B------:R1:W-:Y:S01]  /*1d30*/  STS [R8+0x1800], R7 ;  /* 0x0018000708007388 */ /* 0x0003e20000000800 */
[----:B------:R-:W-:-:S03]  /*1d40*/  FMUL R39, R17, R6 ;  /* 0x0000000611277220 */ /* 0x000fc60000400000 */
[----:B------:R2:W-:Y:S01]  /*1d50*/  STS [R22+0x40], R11 ;  /* 0x0000400b16007388 */ /* 0x0005e20000000800 */
[----:B------:R-:W-:-:S03]  /*1d60*/  FMUL R21, R28, R21 ;  /* 0x000000151c157220 */ /* 0x000fc60000400000 */
[----:B------:R-:W-:Y:S04]  /*1d70*/  STS [R18+0x840], R31 ;  /* 0x0008401f12007388 */ /* 0x000fe80000000800 */
[----:B------:R-:W-:Y:S01]  /*1d80*/  STS [R10+0x1040], R27 ;  /* 0x0010401b0a007388 */ /* 0x000fe20000000800 */
[----:B------:R-:W-:-:S03]  /*1d90*/  FMUL R45, R17, R23 ;  /* 0x00000017112d7220 */ /* 0x000fc60000400000 */
[----:B------:R-:W-:Y:S04]  /*1da0*/  STS [R8+0x1840], R19 ;  /* 0x0018401308007388 */ /* 0x000fe80000000800 */
[----:B------:R-:W-:Y:S04]  /*1db0*/  STS [R22+0x80], R29 ;  /* 0x0000801d16007388 */ /* 0x000fe80000000800 */
[----:B------:R-:W-:Y:S04]  /*1dc0*/  STS [R18+0x880], R35 ;  /* 0x0008802312007388 */ /* 0x000fe80000000800 */
[----:B------:R-:W-:Y:S04]  /*1dd0*/  STS [R10+0x1080], R37 ;  /* 0x001080250a007388 */ /* 0x000fe80000000800 */
[----:B------:R-:W-:Y:S04]  /*1de0*/  STS [R8+0x1880], R39 ;  /* 0x0018802708007388 */ /* 0x000fe80000000800 */
[----:B------:R-:W-:Y:S04]  /*1df0*/  STS [R22+0xc0], R21 ;  /* 0x0000c01516007388 */ /* 0x000fe80000000800 */
[----:B------:R-:W-:Y:S04]  /*1e00*/  STS [R18+0x8c0], R41 ;  /* 0x0008c02912007388 */ /* 0x000fe80000000800 */
[----:B------:R-:W-:Y:S04]  /*1e10*/  STS [R10+0x10c0], R43 ;  /* 0x0010c02b0a007388 */ /* 0x000fe80000000800 */
[----:B------:R-:W-:Y:S01]  /*1e20*/  STS [R8+0x18c0], R45 ;  /* 0x0018c02d08007388 */ /* 0x000fe20000000800 */
[----:B------:R-:W-:-:S02]  /*1e30*/  LOP3.LUT R4, R26, 0x80, RZ, 0xfc, !PT ;  /* 0x000000801a047812 */ /* 0x000fc400078efcff */
[----:B0-----:R-:W-:Y:S02]  /*1e40*/  LOP3.LUT R5, R26, 0x100, RZ, 0xfc, !PT ;  /* 0x000001001a057812 */ /* 0x001fe400078efcff */
[----:B------:R-:W-:Y:S02]  /*1e50*/  SHF.R.U32.HI R0, RZ, 0x2, R26 ;  /* 0x00000002ff007819 */ /* 0x000fe4000001161a */
[----:B------:R-:W-:Y:S02]  /*1e60*/  SHF.R.U32.HI R4, RZ, 0x2, R4 ;  /* 0x00000002ff047819 */ /* 0x000fe40000011604 */
[----:B------:R-:W-:Y:S02]  /*1e70*/  SHF.R.U32.HI R6, RZ, 0x2, R5 ;  /* 0x00000002ff067819 */ /* 0x000fe40000011605 */
[----:B------:R-:W-:Y:S02]  /*1e80*/  LOP3.LUT R5, R0, 0x390, RZ, 0xc0, !PT ;  /* 0x0000039000057812 */ /* 0x000fe400078ec0ff */
[----:B-1----:R-:W-:-:S02]  /*1e90*/  LOP3.LUT R7, R4, 0x3b0, RZ, 0xc0, !PT ;  /* 0x000003b004077812 */ /* 0x002fc400078ec0ff */
[----:B------:R-:W-:Y:S02]  /*1ea0*/  LOP3.LUT R9, R6, 0x3d0, RZ, 0xc0, !PT ;  /* 0x000003d006097812 */ /* 0x000fe400078ec0ff */
[C---:B------:R-:W-:Y:S01]  /*1eb0*/  LEA R5, R26.reuse, R5, 0x2 ;  /* 0x000000051a057211 */ /* 0x040fe200078e10ff */
[C---:B------:R-:W-:Y:S01]  /*1ec0*/  IMAD R16, R26.reuse, 0x4, R7 ;  /* 0x000000041a107824 */ /* 0x040fe200078e0207 */
[----:B------:R-:W-:Y:S01]  /*1ed0*/  BAR.SYNC.DEFER_BLOCKING 0x0 ;  /* 0x0000000000007b1d */ /* 0x000fe20000010000 */
[----:B------:R-:W-:-:S05]  /*1ee0*/  LEA R9, R26, R9, 0x2 ;  /* 0x000000091a097211 */ /* 0x000fca00078e10ff */
[----:B------:R-:W0:Y:S04]  /*1ef0*/  LDS.128 R4, [R5] ;  /* 0x0000000005047984 */ /* 0x000e280000000c00 */
[----:B------:R-:W1:Y:S04]  /*1f00*/  LDS.128 R16, [R16+0x200] ;  /* 0x0002000010107984 */ /* 0x000e680000000c00 */
[----:B------:R-:W3:Y:S01]  /*1f10*/  LDS.128 R20, [R9+0x400] ;  /* 0x0004000009147984 */ /* 0x000ee20000000c00 */
[----:B------:R-:W-:Y:S01]  /*1f20*/  LOP3.LUT R0, R26, 0x180, RZ, 0xfc, !PT ;  /* 0x000001801a007812 */ /* 0x000fe200078efcff */
[----:B------:R-:W-:-:S03]  /*1f30*/  ULDC.64 UR4, c[0x0][0x118] ;  /* 0x0000460000047ab9 */ /* 0x000fc60000000a00 */
[----:B------:R-:W-:-:S04]  /*1f40*/  SHF.R.U32.HI R0, RZ, 0x2, R0 ;  /* 0x00000002ff007819 */ /* 0x000fc80000011600 */
[----:B--2---:R-:W-:-:S04]  /*1f50*/  LOP3.LUT R11, R0, 0x3f0, RZ, 0xc0, !PT ;  /* 0x000003f0000b7812 */ /* 0x004fc800078ec0ff */
[----:B------:R-:W-:Y:S01]  /*1f60*/  LEA R11, R26, R11, 0x2 ;  /* 0x0000000b1a0b7211 */ /* 0x000fe200078e10ff */
[----:B0-----:R0:W-:Y:S04]  /*1f70*/  @P1 STG.E.128 [R12.64], R4 ;  /* 0x000000040c001986 */ /* 0x0011e8000c101d04 */
[----:B-1----:R0:W-:Y:S04]  /*1f80*/  @P1 STG.E.128 [R14.64], R16 ;  /* 0x000000100e001986 */ /* 0x0021e8000c101d04 */
[----:B---3--:R0:W-:Y:S01]  /*1f90*/  @P1 STG.E.128 [R24.64], R20 ;  /* 0x0000001418001986 */ /* 0x0081e2000c101d04 */
[----:B------:R-:W-:Y:S05]  /*1fa0*/  @!P1 EXIT ;  /* 0x000000000000994d */ /* 0x000fea0003800000 */
[----:B------:R-:W1:Y:S04]  /*1fb0*/  LDS.128 R8, [R11+0x600] ;  /* 0x000600000b087984 */ /* 0x000e680000000c00 */
[----:B-1----:R-:W-:Y:S01]  /*1fc0*/  STG.E.128 [R2.64], R8 ;  /* 0x0000000802007986 */ /* 0x002fe2000c101d04 */
[----:B------:R-:W-:Y:S05]  /*1fd0*/  EXIT ;  /* 0x000000000000794d */ /* 0x000fea0003800000 */
.L_x_0:
[----:B------:R-:W-:-:S00]  /*1fe0*/  BRA `(.L_x_0) ;  /* 0xfffffff000007947 */ /* 0x000fc0000383ffff */
[----:B------:R-:W-:-:S00]  /*1ff0*/  NOP ;  /* 0x0000000000007918 */ /* 0x000fc00000000000 */
        /* <DEDUP_REMOVED lines=8> */
.L_x_1:


//--------------------- .nv.shared.triton_poi_fused__softmax_add_3 --------------------------
	.section	.nv.shared.triton_poi_fused__softmax_add_3,"aw",@nobits
	.sectionflags	@""
	.align	16
